// auto-generated by cutlass_sweep.gemm — config: {"arch": "sm_90", "cluster_m": 1, "cluster_n": 1, "dtype": "bf16", "dtype_b": "bf16", "layout": "nt", "stages": 0, "tile_k": 128, "tile_m": 192, "tile_n": 8}
#include "cutlass/cutlass.h"
#include "cutlass/gemm/collective/collective_builder.hpp"
#include "cutlass/gemm/device/gemm_universal_adapter.h"
#include "cutlass/gemm/kernel/gemm_universal.hpp"
#include "cutlass/epilogue/collective/collective_builder.hpp"

using ElemA = cutlass::bfloat16_t;
using ElemB = cutlass::bfloat16_t;
using ElemCD = cutlass::bfloat16_t;
using Acc  = float;
using TileShape    = cute::Shape<cute::_192, cute::_8, cute::_128>;
using ClusterShape = cute::Shape<cute::_1, cute::_1, cute::_1>;

using CollectiveEpilogue = typename cutlass::epilogue::collective::CollectiveBuilder<
    cutlass::arch::Sm90, cutlass::arch::OpClassTensorOp,
    TileShape, ClusterShape,
    cutlass::epilogue::collective::EpilogueTileAuto,
    Acc, Acc,
    ElemCD, cutlass::layout::RowMajor, 128 / cutlass::sizeof_bits<ElemCD>::value,
    ElemCD, cutlass::layout::RowMajor, 128 / cutlass::sizeof_bits<ElemCD>::value,
    cutlass::epilogue::collective::EpilogueScheduleAuto
  >::CollectiveOp;

using CollectiveMainloop = typename cutlass::gemm::collective::CollectiveBuilder<
    cutlass::arch::Sm90, cutlass::arch::OpClassTensorOp,
    ElemA, cutlass::layout::RowMajor, 128 / cutlass::sizeof_bits<ElemA>::value,
    ElemB, cutlass::layout::ColumnMajor, 128 / cutlass::sizeof_bits<ElemB>::value,
    Acc,
    TileShape, ClusterShape,
    cutlass::gemm::collective::StageCountAutoCarveout<static_cast<int>(sizeof(typename CollectiveEpilogue::SharedStorage))>,
    cutlass::gemm::collective::KernelScheduleAuto
  >::CollectiveOp;

using GemmKernel = cutlass::gemm::kernel::GemmUniversal<
    cute::Shape<int,int,int,int>,
    CollectiveMainloop,
    CollectiveEpilogue
>;
using Gemm = cutlass::gemm::device::GemmUniversalAdapter<GemmKernel>;

// Force the device kernel symbol into the cubin without needing a host main.
auto* _anchor = &cutlass::device_kernel<GemmKernel>;


// ===== COMPILED SASS (sm_90a) =====

	.target	sm_90a

	.elftype	@"ET_EXEC"


//--------------------- .note.nv.tkinfo           --------------------------
	.section	.note.nv.tkinfo,"",@"SHT_NOTE"
	.sectionflags	@"SHF_NOTE_NV_TKINFO"
	.tkinfo
        /*0018*/ 	.word	0x00000002
        /*0030*/ 	.string	""
        /*0030*/ 	.string	"ptxas"
        /*0030*/ 	.string	"Cuda compilation tools, release 13.0, V13.0.88"
        /*0030*/ 	.string	"Build cuda_13.0.r13.0/compiler.36424714_0"
        /*0030*/ 	.string	"-arch sm_90a -m 64 "



//--------------------- .note.nv.cuinfo           --------------------------
	.section	.note.nv.cuinfo,"",@"SHT_NOTE"
	.sectionflags	@"SHF_NOTE_NV_CUINFO"
        /*0018*/ 	.short	0x0002
        /*001a*/ 	.short	0x005a
        /*001c*/ 	.short	0x0082
	.zero		2


//--------------------- .nv.info                  --------------------------
	.section	.nv.info,"",@"SHT_CUDA_INFO"
	.align	4


	//----- nvinfo : EIATTR_REGCOUNT
	.align		4
        /*0000*/ 	.byte	0x04, 0x2f
        /*0002*/ 	.short	(.L_15 - .L_14)
	.align		4
.L_14:
        /*0004*/ 	.word	index@(_ZN7cutlass13device_kernelINS_4gemm6kernel13GemmUniversalIN4cute5tupleIJiiiiEEENS1_10collective13CollectiveMmaINS1_34MainloopSm90TmaGmmaWarpSpecializedILi4ENS5_IJNS4_1CILi1EEESB_SB_EEENS1_35KernelTmaWarpSpecializedCooperativeEEENS5_IJNSA_ILi192EEENSA_ILi8EEENSA_ILi128EEEEEENS_10bfloat16_tENS5_IJlSB_lEEESJ_SK_NS4_8TiledMMAINS4_8MMA_AtomIJNS4_4SM904GMMA26MMA_64x8x16_F32BF16BF16_SSILNSO_5MajorE0ELSQ_0ELNSO_7ScaleInE1ELSR_1EEEEEENS4_6LayoutINS5_IJNSA_ILi2EEESB_SB_EEENS5_IJSB_NSA_ILi0EEESX_EEEEENS5_IJNS4_10UnderscoreES10_S10_EEEEENS4_13SM90_TMA_LOADENS4_14ComposedLayoutINS4_7SwizzleILi3ELi4ELi3EEENS4_18smem_ptr_flag_bitsILi16EEENSU_INS5_IJSG_NSA_ILi64EEEEEENS5_IJS19_SB_EEEEEEEvNS4_8identityES13_S1D_vS1E_EENS_8epilogue10collective6detail29Sm90TmaWarpSpecializedAdapterINS1H_15DefaultEpilogueISJ_SK_SK_NS1G_6thread17LinearCombinationISJ_Li1EffLNS1L_9ScaleType4KindE0ELNS_15FloatRoundStyleE2ESJ_EENS1_15EpilogueDefaultEEEEEvvEEEEvNT_6ParamsE)
        /*0008*/ 	.word	0x000000a8


	//----- nvinfo : EIATTR_FRAME_SIZE
	.align		4
.L_15:
        /*000c*/ 	.byte	0x04, 0x11
        /*000e*/ 	.short	(.L_17 - .L_16)
	.align		4
.L_16:
        /*0010*/ 	.word	index@(_ZN7cutlass13device_kernelINS_4gemm6kernel13GemmUniversalIN4cute5tupleIJiiiiEEENS1_10collective13CollectiveMmaINS1_34MainloopSm90TmaGmmaWarpSpecializedILi4ENS5_IJNS4_1CILi1EEESB_SB_EEENS1_35KernelTmaWarpSpecializedCooperativeEEENS5_IJNSA_ILi192EEENSA_ILi8EEENSA_ILi128EEEEEENS_10bfloat16_tENS5_IJlSB_lEEESJ_SK_NS4_8TiledMMAINS4_8MMA_AtomIJNS4_4SM904GMMA26MMA_64x8x16_F32BF16BF16_SSILNSO_5MajorE0ELSQ_0ELNSO_7ScaleInE1ELSR_1EEEEEENS4_6LayoutINS5_IJNSA_ILi2EEESB_SB_EEENS5_IJSB_NSA_ILi0EEESX_EEEEENS5_IJNS4_10UnderscoreES10_S10_EEEEENS4_13SM90_TMA_LOADENS4_14ComposedLayoutINS4_7SwizzleILi3ELi4ELi3EEENS4_18smem_ptr_flag_bitsILi16EEENSU_INS5_IJSG_NSA_ILi64EEEEEENS5_IJS19_SB_EEEEEEEvNS4_8identityES13_S1D_vS1E_EENS_8epilogue10collective6detail29Sm90TmaWarpSpecializedAdapterINS1H_15DefaultEpilogueISJ_SK_SK_NS1G_6thread17LinearCombinationISJ_Li1EffLNS1L_9ScaleType4KindE0ELNS_15FloatRoundStyleE2ESJ_EENS1_15EpilogueDefaultEEEEEvvEEEEvNT_6ParamsE)
        /*0014*/ 	.word	0x00000000


	//----- nvinfo : EIATTR_MIN_STACK_SIZE
	.align		4
.L_17:
        /*0018*/ 	.byte	0x04, 0x12
        /*001a*/ 	.short	(.L_19 - .L_18)
	.align		4
.L_18:
        /*001c*/ 	.word	index@(_ZN7cutlass13device_kernelINS_4gemm6kernel13GemmUniversalIN4cute5tupleIJiiiiEEENS1_10collective13CollectiveMmaINS1_34MainloopSm90TmaGmmaWarpSpecializedILi4ENS5_IJNS4_1CILi1EEESB_SB_EEENS1_35KernelTmaWarpSpecializedCooperativeEEENS5_IJNSA_ILi192EEENSA_ILi8EEENSA_ILi128EEEEEENS_10bfloat16_tENS5_IJlSB_lEEESJ_SK_NS4_8TiledMMAINS4_8MMA_AtomIJNS4_4SM904GMMA26MMA_64x8x16_F32BF16BF16_SSILNSO_5MajorE0ELSQ_0ELNSO_7ScaleInE1ELSR_1EEEEEENS4_6LayoutINS5_IJNSA_ILi2EEESB_SB_EEENS5_IJSB_NSA_ILi0EEESX_EEEEENS5_IJNS4_10UnderscoreES10_S10_EEEEENS4_13SM90_TMA_LOADENS4_14ComposedLayoutINS4_7SwizzleILi3ELi4ELi3EEENS4_18smem_ptr_flag_bitsILi16EEENSU_INS5_IJSG_NSA_ILi64EEEEEENS5_IJS19_SB_EEEEEEEvNS4_8identityES13_S1D_vS1E_EENS_8epilogue10collective6detail29Sm90TmaWarpSpecializedAdapterINS1H_15DefaultEpilogueISJ_SK_SK_NS1G_6thread17LinearCombinationISJ_Li1EffLNS1L_9ScaleType4KindE0ELNS_15FloatRoundStyleE2ESJ_EENS1_15EpilogueDefaultEEEEEvvEEEEvNT_6ParamsE)
        /*0020*/ 	.word	0x00000000
.L_19:


//--------------------- .nv.compat                --------------------------
	.section	.nv.compat,"",@"SHT_CUDA_COMPAT_INFO"
	.align	4
        /*0000*/ 	.byte	0x02, 0x09, 0x01, 0x00, 0x02, 0x02, 0x04, 0x00, 0x02, 0x05, 0x05, 0x00, 0x03, 0x07, 0x01, 0x01
        /*0010*/ 	.byte	0x02, 0x03, 0x01, 0x00, 0x02, 0x06, 0x01, 0x00, 0x04, 0x0b, 0x08, 0x00, 0x00, 0x00, 0x00, 0x00
        /*0020*/ 	.byte	0x00, 0x00, 0x00, 0x00


//--------------------- .nv.info._ZN7cutlass13device_kernelINS_4gemm6kernel13GemmUniversalIN4cute5tupleIJiiiiEEENS1_10collective13CollectiveMmaINS1_34MainloopSm90TmaGmmaWarpSpecializedILi4ENS5_IJNS4_1CILi1EEESB_SB_EEENS1_35KernelTmaWarpSpecializedCooperativeEEENS5_IJNSA_ILi192EEENSA_ILi8EEENSA_ILi128EEEEEENS_10bfloat16_tENS5_IJlSB_lEEESJ_SK_NS4_8TiledMMAINS4_8MMA_AtomIJNS4_4SM904GMMA26MMA_64x8x16_F32BF16BF16_SSILNSO_5MajorE0ELSQ_0ELNSO_7ScaleInE1ELSR_1EEEEEENS4_6LayoutINS5_IJNSA_ILi2EEESB_SB_EEENS5_IJSB_NSA_ILi0EEESX_EEEEENS5_IJNS4_10UnderscoreES10_S10_EEEEENS4_13SM90_TMA_LOADENS4_14ComposedLayoutINS4_7SwizzleILi3ELi4ELi3EEENS4_18smem_ptr_flag_bitsILi16EEENSU_INS5_IJSG_NSA_ILi64EEEEEENS5_IJS19_SB_EEEEEEEvNS4_8identityES13_S1D_vS1E_EENS_8epilogue10collective6detail29Sm90TmaWarpSpecializedAdapterINS1H_15DefaultEpilogueISJ_SK_SK_NS1G_6thread17LinearCombinationISJ_Li1EffLNS1L_9ScaleType4KindE0ELNS_15FloatRoundStyleE2ESJ_EENS1_15EpilogueDefaultEEEEEvvEEEEvNT_6ParamsE --------------------------
	.section	.nv.info._ZN7cutlass13device_kernelINS_4gemm6kernel13GemmUniversalIN4cute5tupleIJiiiiEEENS1_10collective13CollectiveMmaINS1_34MainloopSm90TmaGmmaWarpSpecializedILi4ENS5_IJNS4_1CILi1EEESB_SB_EEENS1_35KernelTmaWarpSpecializedCooperativeEEENS5_IJNSA_ILi192EEENSA_ILi8EEENSA_ILi128EEEEEENS_10bfloat16_tENS5_IJlSB_lEEESJ_SK_NS4_8TiledMMAINS4_8MMA_AtomIJNS4_4SM904GMMA26MMA_64x8x16_F32BF16BF16_SSILNSO_5MajorE0ELSQ_0ELNSO_7ScaleInE1ELSR_1EEEEEENS4_6LayoutINS5_IJNSA_ILi2EEESB_SB_EEENS5_IJSB_NSA_ILi0EEESX_EEEEENS5_IJNS4_10UnderscoreES10_S10_EEEEENS4_13SM90_TMA_LOADENS4_14ComposedLayoutINS4_7SwizzleILi3ELi4ELi3EEENS4_18smem_ptr_flag_bitsILi16EEENSU_INS5_IJSG_NSA_ILi64EEEEEENS5_IJS19_SB_EEEEEEEvNS4_8identityES13_S1D_vS1E_EENS_8epilogue10collective6detail29Sm90TmaWarpSpecializedAdapterINS1H_15DefaultEpilogueISJ_SK_SK_NS1G_6thread17LinearCombinationISJ_Li1EffLNS1L_9ScaleType4KindE0ELNS_15FloatRoundStyleE2ESJ_EENS1_15EpilogueDefaultEEEEEvvEEEEvNT_6ParamsE,"",@"SHT_CUDA_INFO"
	.sectionflags	@""
	.align	4


	//----- nvinfo : EIATTR_CUDA_API_VERSION
	.align		4
        /*0000*/ 	.byte	0x04, 0x37
        /*0002*/ 	.short	(.L_21 - .L_20)
.L_20:
        /*0004*/ 	.word	0x00000082


	//----- nvinfo : EIATTR_KPARAM_INFO
	.align		4
.L_21:
        /*0008*/ 	.byte	0x04, 0x17
        /*000a*/ 	.short	(.L_23 - .L_22)
.L_22:
        /*000c*/ 	.word	0x00000000
        /*0010*/ 	.short	0x0000
        /*0012*/ 	.short	0x0070
        /*0014*/ 	.byte	0x00, 0xf0, 0x01, 0x10


	//----- nvinfo : EIATTR_SPARSE_MMA_MASK
	.align		4
.L_23:
        /*0018*/ 	.byte	0x03, 0x50
        /*001a*/ 	.short	0x0000


	//----- nvinfo : EIATTR_MAXREG_COUNT
	.align		4
        /*001c*/ 	.byte	0x03, 0x1b
        /*001e*/ 	.short	0x00a8


	//----- nvinfo : EIATTR_NUM_BARRIERS
	.align		4
        /*0020*/ 	.byte	0x02, 0x4c
        /*0022*/ 	.byte	0x01
	.zero		1


	//----- nvinfo : EIATTR_EXTERNS
	.align		4
        /*0024*/ 	.byte	0x04, 0x0f
        /*0026*/ 	.short	(.L_25 - .L_24)


	//   ....[0]....
	.align		4
.L_24:
        /*0028*/ 	.word	index@(__assertfail)


	//----- nvinfo : EIATTR_MERCURY_ISA_VERSION
	.align		4
.L_25:
        /*002c*/ 	.byte	0x03, 0x5f
        /*002e*/ 	.short	0x0101


	//----- nvinfo : EIATTR_INT_WARP_WIDE_INSTR_OFFSETS
	.align		4
        /*0030*/ 	.byte	0x04, 0x31
        /*0032*/ 	.short	(.L_27 - .L_26)


	//   ....[0]....
.L_26:
        /*0034*/ 	.word	0x000003b0


	//   ....[1]....
        /*0038*/ 	.word	0x000003e0


	//   ....[2]....
        /*003c*/ 	.word	0x000004c0


	//----- nvinfo : EIATTR_COOP_GROUP_MASK_REGIDS
	.align		4
.L_27:
        /*0040*/ 	.byte	0x04, 0x29
        /*0042*/ 	.short	(.L_29 - .L_28)


	//   ....[0]....
.L_28:
        /*0044*/ 	.word	0xffffffff


	//   ....[1]....
        /*0048*/ 	.word	0xffffffff


	//   ....[2]....
        /*004c*/ 	.word	0xffffffff


	//   ....[3]....
        /*0050*/ 	.word	0xffffffff


	//   ....[4]....
        /*0054*/ 	.word	0xffffffff


	//----- nvinfo : EIATTR_COOP_GROUP_INSTR_OFFSETS
	.align		4
.L_29:
        /*0058*/ 	.byte	0x04, 0x28
        /*005a*/ 	.short	(.L_31 - .L_30)


	//   ....[0]....
.L_30:
        /*005c*/ 	.word	0x00000060


	//   ....[1]....
        /*0060*/ 	.word	0x00000070


	//   ....[2]....
        /*0064*/ 	.word	0x00000130


	//   ....[3]....
        /*0068*/ 	.word	0x000002c0


	//   ....[4]....
        /*006c*/ 	.word	0x00000f80


	//----- nvinfo : EIATTR_REG_RECONFIG
	.align		4
.L_31:
        /*0070*/ 	.byte	0x01, 0x54
	.zero		2


	//----- nvinfo : EIATTR_SYSCALL_OFFSETS
	.align		4
        /*0074*/ 	.byte	0x04, 0x46
        /*0076*/ 	.short	(.L_33 - .L_32)


	//   ....[0]....
.L_32:
        /*0078*/ 	.word	0x00001140


	//----- nvinfo : EIATTR_MBARRIER_INSTR_OFFSETS
	.align		4
.L_33:
        /*007c*/ 	.byte	0x04, 0x39
        /*007e*/ 	.short	(.L_35 - .L_34)


	//   ....[0]....
.L_34:
        /*0080*/ 	.word	0x00000230
        /*0084*/ 	.word	0x000000ff
        /*0088*/ 	.word	0x00000000
        /*008c*/ 	.short	0x0100
        /*008e*/ 	.byte	0x08
	.zero		1


	//   ....[1]....
        /*0090*/ 	.word	0x00000240
        /*0094*/ 	.word	0x000000ff
        /*0098*/ 	.word	0x00000020
        /*009c*/ 	.short	0x0100
        /*009e*/ 	.byte	0x08
	.zero		1


	//   ....[2]....
        /*00a0*/ 	.word	0x00000250
        /*00a4*/ 	.word	0x000000ff
        /*00a8*/ 	.word	0x00000008
        /*00ac*/ 	.short	0x0100
        /*00ae*/ 	.byte	0x08
	.zero		1


	//   ....[3]....
        /*00b0*/ 	.word	0x00000260
        /*00b4*/ 	.word	0x000000ff
        /*00b8*/ 	.word	0x00000028
        /*00bc*/ 	.short	0x0100
        /*00be*/ 	.byte	0x08
	.zero		1


	//   ....[4]....
        /*00c0*/ 	.word	0x00000270
        /*00c4*/ 	.word	0x000000ff
        /*00c8*/ 	.word	0x00000010
        /*00cc*/ 	.short	0x0100
        /*00ce*/ 	.byte	0x08
	.zero		1


	//   ....[5]....
        /*00d0*/ 	.word	0x00000280
        /*00d4*/ 	.word	0x000000ff
        /*00d8*/ 	.word	0x00000030
        /*00dc*/ 	.short	0x0100
        /*00de*/ 	.byte	0x08
	.zero		1


	//   ....[6]....
        /*00e0*/ 	.word	0x00000290
        /*00e4*/ 	.word	0x000000ff
        /*00e8*/ 	.word	0x00000018
        /*00ec*/ 	.short	0x0100
        /*00ee*/ 	.byte	0x08
	.zero		1


	//   ....[7]....
        /*00f0*/ 	.word	0x000002a0
        /*00f4*/ 	.word	0x000000ff
        /*00f8*/ 	.word	0x00000038
        /*00fc*/ 	.short	0x0100
        /*00fe*/ 	.byte	0x08
	.zero		1


	//   ....[8]....
        /*0100*/ 	.word	0x00000530
        /*0104*/ 	.word	0x000000ff
        /*0108*/ 	.word	0x00000050
        /*010c*/ 	.short	0x0100
        /*010e*/ 	.byte	0x06
	.zero		1


	//   ....[9]....
        /*0110*/ 	.word	0x00000590
        /*0114*/ 	.word	0x000000ff
        /*0118*/ 	.word	0x00000058
        /*011c*/ 	.short	0x0100
        /*011e*/ 	.byte	0x06
	.zero		1


	//   ....[10]....
        /*0120*/ 	.word	0x000011c0
        /*0124*/ 	.word	0x00000003
        /*0128*/ 	.word	0x00000000
        /*012c*/ 	.short	0x010a
        /*012e*/ 	.byte	0x3f
	.zero		1


	//   ....[11]....
        /*0130*/ 	.word	0x00001200
        /*0134*/ 	.word	0x00000003
        /*0138*/ 	.word	0x00000000
        /*013c*/ 	.short	0x010a
        /*013e*/ 	.byte	0x3f
	.zero		1


	//   ....[12]....
        /*0140*/ 	.word	0x00001a70
        /*0144*/ 	.word	0x000000ff
        /*0148*/ 	.word	0x00000000
        /*014c*/ 	.short	0x010a
        /*014e*/ 	.byte	0x09
	.zero		1


	//   ....[13]....
        /*0150*/ 	.word	0x00001ab0
        /*0154*/ 	.word	0x000000ff
        /*0158*/ 	.word	0x00000000
        /*015c*/ 	.short	0x010a
        /*015e*/ 	.byte	0x09
	.zero		1


	//   ....[14]....
        /*0160*/ 	.word	0x000021d0
        /*0164*/ 	.word	0x000000ff
        /*0168*/ 	.word	0x00000000
        /*016c*/ 	.short	0x0101
        /*016e*/ 	.byte	0x08
	.zero		1


	//   ....[15]....
        /*0170*/ 	.word	0x000023b0
        /*0174*/ 	.word	0x000000ff
        /*0178*/ 	.word	0x00000000
        /*017c*/ 	.short	0x0101
        /*017e*/ 	.byte	0x04
	.zero		1


	//   ....[16]....
        /*0180*/ 	.word	0x000043e0
        /*0184*/ 	.word	0x0000000d
        /*0188*/ 	.word	0x00000020
        /*018c*/ 	.short	0x010a
        /*018e*/ 	.byte	0x3f
	.zero		1


	//   ....[17]....
        /*0190*/ 	.word	0x000048f0
        /*0194*/ 	.word	0x00000004
        /*0198*/ 	.word	0x00000058
        /*019c*/ 	.short	0x0101
        /*019e*/ 	.byte	0x3f
	.zero		1


	//   ....[18]....
        /*01a0*/ 	.word	0x00005040
        /*01a4*/ 	.word	0x00000007
        /*01a8*/ 	.word	0x00000000
        /*01ac*/ 	.short	0x010a
        /*01ae*/ 	.byte	0x3f
	.zero		1


	//   ....[19]....
        /*01b0*/ 	.word	0x000050c0
        /*01b4*/ 	.word	0x00000008
        /*01b8*/ 	.word	0x00000000
        /*01bc*/ 	.short	0x010a
        /*01be*/ 	.byte	0x3f
	.zero		1


	//   ....[20]....
        /*01c0*/ 	.word	0x00005150
        /*01c4*/ 	.word	0x0000000b
        /*01c8*/ 	.word	0x00000000
        /*01cc*/ 	.short	0x010a
        /*01ce*/ 	.byte	0x3f
	.zero		1


	//   ....[21]....
        /*01d0*/ 	.word	0x000051e0
        /*01d4*/ 	.word	0x00000003
        /*01d8*/ 	.word	0x00000000
        /*01dc*/ 	.short	0x010a
        /*01de*/ 	.byte	0x3f
	.zero		1


	//   ....[22]....
        /*01e0*/ 	.word	0x00005240
        /*01e4*/ 	.word	0x00000003
        /*01e8*/ 	.word	0x00000000
        /*01ec*/ 	.short	0x010a
        /*01ee*/ 	.byte	0x3f
	.zero		1


	//   ....[23]....
        /*01f0*/ 	.word	0x000052a0
        /*01f4*/ 	.word	0x00000003
        /*01f8*/ 	.word	0x00000000
        /*01fc*/ 	.short	0x010a
        /*01fe*/ 	.byte	0x3f
	.zero		1


	//   ....[24]....
        /*0200*/ 	.word	0x00005370
        /*0204*/ 	.word	0x0000000d
        /*0208*/ 	.word	0x00000020
        /*020c*/ 	.short	0x010a
        /*020e*/ 	.byte	0x3f
	.zero		1


	//   ....[25]....
        /*0210*/ 	.word	0x00005440
        /*0214*/ 	.word	0x00000007
        /*0218*/ 	.word	0x00000000
        /*021c*/ 	.short	0x010a
        /*021e*/ 	.byte	0x3f
	.zero		1


	//   ....[26]....
        /*0220*/ 	.word	0x00005490
        /*0224*/ 	.word	0x00000008
        /*0228*/ 	.word	0x00000000
        /*022c*/ 	.short	0x010a
        /*022e*/ 	.byte	0x3f
	.zero		1


	//   ....[27]....
        /*0230*/ 	.word	0x000054e0
        /*0234*/ 	.word	0x0000000b
        /*0238*/ 	.word	0x00000000
        /*023c*/ 	.short	0x010a
        /*023e*/ 	.byte	0x3f
	.zero		1


	//----- nvinfo : EIATTR_NUM_MBARRIERS
	.align		4
.L_35:
        /*0240*/ 	.byte	0x03, 0x38
        /*0242*/ 	.short	0x000a


	//----- nvinfo : EIATTR_EXIT_INSTR_OFFSETS
	.align		4
        /*0244*/ 	.byte	0x04, 0x1c
        /*0246*/ 	.short	(.L_37 - .L_36)


	//   ....[0]....
.L_36:
        /*0248*/ 	.word	0x000005e0


	//   ....[1]....
        /*024c*/ 	.word	0x00000eb0


	//   ....[2]....
        /*0250*/ 	.word	0x00003b50


	//   ....[3]....
        /*0254*/ 	.word	0x00004180


	//   ....[4]....
        /*0258*/ 	.word	0x00005230


	//----- nvinfo : EIATTR_MAX_THREADS
	.align		4
.L_37:
        /*025c*/ 	.byte	0x04, 0x05
        /*025e*/ 	.short	(.L_39 - .L_38)
.L_38:
        /*0260*/ 	.word	0x00000180
        /*0264*/ 	.word	0x00000001
        /*0268*/ 	.word	0x00000001


	//----- nvinfo : EIATTR_CRS_STACK_SIZE
	.align		4
.L_39:
        /*026c*/ 	.byte	0x04, 0x1e
        /*026e*/ 	.short	(.L_41 - .L_40)
.L_40:
        /*0270*/ 	.word	0x00000000


	//----- nvinfo : EIATTR_CBANK_PARAM_SIZE
	.align		4
.L_41:
        /*0274*/ 	.byte	0x03, 0x19
        /*0276*/ 	.short	0x0470


	//----- nvinfo : EIATTR_PARAM_CBANK
	.align		4
        /*0278*/ 	.byte	0x04, 0x0a
        /*027a*/ 	.short	(.L_43 - .L_42)
	.align		4
.L_42:
        /*027c*/ 	.word	index@(.nv.constant0._ZN7cutlass13device_kernelINS_4gemm6kernel13GemmUniversalIN4cute5tupleIJiiiiEEENS1_10collective13CollectiveMmaINS1_34MainloopSm90TmaGmmaWarpSpecializedILi4ENS5_IJNS4_1CILi1EEESB_SB_EEENS1_35KernelTmaWarpSpecializedCooperativeEEENS5_IJNSA_ILi192EEENSA_ILi8EEENSA_ILi128EEEEEENS_10bfloat16_tENS5_IJlSB_lEEESJ_SK_NS4_8TiledMMAINS4_8MMA_AtomIJNS4_4SM904GMMA26MMA_64x8x16_F32BF16BF16_SSILNSO_5MajorE0ELSQ_0ELNSO_7ScaleInE1ELSR_1EEEEEENS4_6LayoutINS5_IJNSA_ILi2EEESB_SB_EEENS5_IJSB_NSA_ILi0EEESX_EEEEENS5_IJNS4_10UnderscoreES10_S10_EEEEENS4_13SM90_TMA_LOADENS4_14ComposedLayoutINS4_7SwizzleILi3ELi4ELi3EEENS4_18smem_ptr_flag_bitsILi16EEENSU_INS5_IJSG_NSA_ILi64EEEEEENS5_IJS19_SB_EEEEEEEvNS4_8identityES13_S1D_vS1E_EENS_8epilogue10collective6detail29Sm90TmaWarpSpecializedAdapterINS1H_15DefaultEpilogueISJ_SK_SK_NS1G_6thread17LinearCombinationISJ_Li1EffLNS1L_9ScaleType4KindE0ELNS_15FloatRoundStyleE2ESJ_EENS1_15EpilogueDefaultEEEEEvvEEEEvNT_6ParamsE)
        /*0280*/ 	.short	0x0210
        /*0282*/ 	.short	0x0470


	//----- nvinfo : EIATTR_SW_WAR
	.align		4
.L_43:
        /*0284*/ 	.byte	0x04, 0x36
        /*0286*/ 	.short	(.L_45 - .L_44)
.L_44:
        /*0288*/ 	.word	0x00000008
.L_45:


//--------------------- .nv.callgraph             --------------------------
	.section	.nv.callgraph,"",@"SHT_CUDA_CALLGRAPH"
	.align	4
	.sectionentsize	8
	.align		4
        /*0000*/ 	.word	0x00000000
	.align		4
        /*0004*/ 	.word	0xffffffff
	.align		4
        /*0008*/ 	.word	index@(_ZN7cutlass13device_kernelINS_4gemm6kernel13GemmUniversalIN4cute5tupleIJiiiiEEENS1_10collective13CollectiveMmaINS1_34MainloopSm90TmaGmmaWarpSpecializedILi4ENS5_IJNS4_1CILi1EEESB_SB_EEENS1_35KernelTmaWarpSpecializedCooperativeEEENS5_IJNSA_ILi192EEENSA_ILi8EEENSA_ILi128EEEEEENS_10bfloat16_tENS5_IJlSB_lEEESJ_SK_NS4_8TiledMMAINS4_8MMA_AtomIJNS4_4SM904GMMA26MMA_64x8x16_F32BF16BF16_SSILNSO_5MajorE0ELSQ_0ELNSO_7ScaleInE1ELSR_1EEEEEENS4_6LayoutINS5_IJNSA_ILi2EEESB_SB_EEENS5_IJSB_NSA_ILi0EEESX_EEEEENS5_IJNS4_10UnderscoreES10_S10_EEEEENS4_13SM90_TMA_LOADENS4_14ComposedLayoutINS4_7SwizzleILi3ELi4ELi3EEENS4_18smem_ptr_flag_bitsILi16EEENSU_INS5_IJSG_NSA_ILi64EEEEEENS5_IJS19_SB_EEEEEEEvNS4_8identityES13_S1D_vS1E_EENS_8epilogue10collective6detail29Sm90TmaWarpSpecializedAdapterINS1H_15DefaultEpilogueISJ_SK_SK_NS1G_6thread17LinearCombinationISJ_Li1EffLNS1L_9ScaleType4KindE0ELNS_15FloatRoundStyleE2ESJ_EENS1_15EpilogueDefaultEEEEEvvEEEEvNT_6ParamsE)
	.align		4
        /*000c*/ 	.word	index@(__assertfail)
	.align		4
        /*0010*/ 	.word	0x00000000
	.align		4
        /*0014*/ 	.word	0xfffffffe
	.align		4
        /*0018*/ 	.word	0x00000000
	.align		4
        /*001c*/ 	.word	0xfffffffd
	.align		4
        /*0020*/ 	.word	0x00000000
	.align		4
        /*0024*/ 	.word	0xfffffffc


//--------------------- .nv.constant4             --------------------------
	.section	.nv.constant4,"a",@progbits
	.align	8
	.align		8
.nv.constant4:
        /*0000*/ 	.dword	__assertfail
	.align		8
        /*0008*/ 	.dword	__unnamed_1
	.align		8
        /*0010*/ 	.dword	_ZN39_INTERNAL_0de0cb2d_4_k_cu_735ee7d5_62614cuda3std3__45__cpo5beginE
	.align		8
        /*0018*/ 	.dword	_ZN39_INTERNAL_0de0cb2d_4_k_cu_735ee7d5_62614cuda3std3__45__cpo3endE
	.align		8
        /*0020*/ 	.dword	_ZN39_INTERNAL_0de0cb2d_4_k_cu_735ee7d5_62614cuda3std3__45__cpo6cbeginE
	.align		8
        /*0028*/ 	.dword	_ZN39_INTERNAL_0de0cb2d_4_k_cu_735ee7d5_62614cuda3std3__45__cpo4cendE
	.align		8
        /*0030*/ 	.dword	_ZN39_INTERNAL_0de0cb2d_4_k_cu_735ee7d5_62614cuda3std3__441_GLOBAL__N__0de0cb2d_4_k_cu_735ee7d5_62616ignoreE
	.align		8
        /*0038*/ 	.dword	_ZN39_INTERNAL_0de0cb2d_4_k_cu_735ee7d5_62614cuda3std3__419piecewise_constructE
	.align		8
        /*0040*/ 	.dword	_ZN39_INTERNAL_0de0cb2d_4_k_cu_735ee7d5_62614cuda3std3__48in_placeE
	.align		8
        /*0048*/ 	.dword	_ZN39_INTERNAL_0de0cb2d_4_k_cu_735ee7d5_62614cuda3std6ranges3__45__cpo4swapE
	.align		8
        /*0050*/ 	.dword	_ZN39_INTERNAL_0de0cb2d_4_k_cu_735ee7d5_62614cuda3std6ranges3__45__cpo9iter_moveE
	.align		8
        /*0058*/ 	.dword	_ZN39_INTERNAL_0de0cb2d_4_k_cu_735ee7d5_62614cute7productE
	.align		8
        /*0060*/ 	.dword	_ZN39_INTERNAL_0de0cb2d_4_k_cu_735ee7d5_62614cute1_E
	.align		8
        /*0068*/ 	.dword	$str$22
	.align		8
        /*0070*/ 	.dword	$str$23


//--------------------- .text._ZN7cutlass13device_kernelINS_4gemm6kernel13GemmUniversalIN4cute5tupleIJiiiiEEENS1_10collective13CollectiveMmaINS1_34MainloopSm90TmaGmmaWarpSpecializedILi4ENS5_IJNS4_1CILi1EEESB_SB_EEENS1_35KernelTmaWarpSpecializedCooperativeEEENS5_IJNSA_ILi192EEENSA_ILi8EEENSA_ILi128EEEEEENS_10bfloat16_tENS5_IJlSB_lEEESJ_SK_NS4_8TiledMMAINS4_8MMA_AtomIJNS4_4SM904GMMA26MMA_64x8x16_F32BF16BF16_SSILNSO_5MajorE0ELSQ_0ELNSO_7ScaleInE1ELSR_1EEEEEENS4_6LayoutINS5_IJNSA_ILi2EEESB_SB_EEENS5_IJSB_NSA_ILi0EEESX_EEEEENS5_IJNS4_10UnderscoreES10_S10_EEEEENS4_13SM90_TMA_LOADENS4_14ComposedLayoutINS4_7SwizzleILi3ELi4ELi3EEENS4_18smem_ptr_flag_bitsILi16EEENSU_INS5_IJSG_NSA_ILi64EEEEEENS5_IJS19_SB_EEEEEEEvNS4_8identityES13_S1D_vS1E_EENS_8epilogue10collective6detail29Sm90TmaWarpSpecializedAdapterINS1H_15DefaultEpilogueISJ_SK_SK_NS1G_6thread17LinearCombinationISJ_Li1EffLNS1L_9ScaleType4KindE0ELNS_15FloatRoundStyleE2ESJ_EENS1_15EpilogueDefaultEEEEEvvEEEEvNT_6ParamsE --------------------------
	.section	.text._ZN7cutlass13device_kernelINS_4gemm6kernel13GemmUniversalIN4cute5tupleIJiiiiEEENS1_10collective13CollectiveMmaINS1_34MainloopSm90TmaGmmaWarpSpecializedILi4ENS5_IJNS4_1CILi1EEESB_SB_EEENS1_35KernelTmaWarpSpecializedCooperativeEEENS5_IJNSA_ILi192EEENSA_ILi8EEENSA_ILi128EEEEEENS_10bfloat16_tENS5_IJlSB_lEEESJ_SK_NS4_8TiledMMAINS4_8MMA_AtomIJNS4_4SM904GMMA26MMA_64x8x16_F32BF16BF16_SSILNSO_5MajorE0ELSQ_0ELNSO_7ScaleInE1ELSR_1EEEEEENS4_6LayoutINS5_IJNSA_ILi2EEESB_SB_EEENS5_IJSB_NSA_ILi0EEESX_EEEEENS5_IJNS4_10UnderscoreES10_S10_EEEEENS4_13SM90_TMA_LOADENS4_14ComposedLayoutINS4_7SwizzleILi3ELi4ELi3EEENS4_18smem_ptr_flag_bitsILi16EEENSU_INS5_IJSG_NSA_ILi64EEEEEENS5_IJS19_SB_EEEEEEEvNS4_8identityES13_S1D_vS1E_EENS_8epilogue10collective6detail29Sm90TmaWarpSpecializedAdapterINS1H_15DefaultEpilogueISJ_SK_SK_NS1G_6thread17LinearCombinationISJ_Li1EffLNS1L_9ScaleType4KindE0ELNS_15FloatRoundStyleE2ESJ_EENS1_15EpilogueDefaultEEEEEvvEEEEvNT_6ParamsE,"ax",@progbits
	.align	128
.text._ZN7cutlass13device_kernelINS_4gemm6kernel13GemmUniversalIN4cute5tupleIJiiiiEEENS1_10collective13CollectiveMmaINS1_34MainloopSm90TmaGmmaWarpSpecializedILi4ENS5_IJNS4_1CILi1EEESB_SB_EEENS1_35KernelTmaWarpSpecializedCooperativeEEENS5_IJNSA_ILi192EEENSA_ILi8EEENSA_ILi128EEEEEENS_10bfloat16_tENS5_IJlSB_lEEESJ_SK_NS4_8TiledMMAINS4_8MMA_AtomIJNS4_4SM904GMMA26MMA_64x8x16_F32BF16BF16_SSILNSO_5MajorE0ELSQ_0ELNSO_7ScaleInE1ELSR_1EEEEEENS4_6LayoutINS5_IJNSA_ILi2EEESB_SB_EEENS5_IJSB_NSA_ILi0EEESX_EEEEENS5_IJNS4_10UnderscoreES10_S10_EEEEENS4_13SM90_TMA_LOADENS4_14ComposedLayoutINS4_7SwizzleILi3ELi4ELi3EEENS4_18smem_ptr_flag_bitsILi16EEENSU_INS5_IJSG_NSA_ILi64EEEEEENS5_IJS19_SB_EEEEEEEvNS4_8identityES13_S1D_vS1E_EENS_8epilogue10collective6detail29Sm90TmaWarpSpecializedAdapterINS1H_15DefaultEpilogueISJ_SK_SK_NS1G_6thread17LinearCombinationISJ_Li1EffLNS1L_9ScaleType4KindE0ELNS_15FloatRoundStyleE2ESJ_EENS1_15EpilogueDefaultEEEEEvvEEEEvNT_6ParamsE:
        .type           _ZN7cutlass13device_kernelINS_4gemm6kernel13GemmUniversalIN4cute5tupleIJiiiiEEENS1_10collective13CollectiveMmaINS1_34MainloopSm90TmaGmmaWarpSpecializedILi4ENS5_IJNS4_1CILi1EEESB_SB_EEENS1_35KernelTmaWarpSpecializedCooperativeEEENS5_IJNSA_ILi192EEENSA_ILi8EEENSA_ILi128EEEEEENS_10bfloat16_tENS5_IJlSB_lEEESJ_SK_NS4_8TiledMMAINS4_8MMA_AtomIJNS4_4SM904GMMA26MMA_64x8x16_F32BF16BF16_SSILNSO_5MajorE0ELSQ_0ELNSO_7ScaleInE1ELSR_1EEEEEENS4_6LayoutINS5_IJNSA_ILi2EEESB_SB_EEENS5_IJSB_NSA_ILi0EEESX_EEEEENS5_IJNS4_10UnderscoreES10_S10_EEEEENS4_13SM90_TMA_LOADENS4_14ComposedLayoutINS4_7SwizzleILi3ELi4ELi3EEENS4_18smem_ptr_flag_bitsILi16EEENSU_INS5_IJSG_NSA_ILi64EEEEEENS5_IJS19_SB_EEEEEEEvNS4_8identityES13_S1D_vS1E_EENS_8epilogue10collective6detail29Sm90TmaWarpSpecializedAdapterINS1H_15DefaultEpilogueISJ_SK_SK_NS1G_6thread17LinearCombinationISJ_Li1EffLNS1L_9ScaleType4KindE0ELNS_15FloatRoundStyleE2ESJ_EENS1_15EpilogueDefaultEEEEEvvEEEEvNT_6ParamsE,@function
        .size           _ZN7cutlass13device_kernelINS_4gemm6kernel13GemmUniversalIN4cute5tupleIJiiiiEEENS1_10collective13CollectiveMmaINS1_34MainloopSm90TmaGmmaWarpSpecializedILi4ENS5_IJNS4_1CILi1EEESB_SB_EEENS1_35KernelTmaWarpSpecializedCooperativeEEENS5_IJNSA_ILi192EEENSA_ILi8EEENSA_ILi128EEEEEENS_10bfloat16_tENS5_IJlSB_lEEESJ_SK_NS4_8TiledMMAINS4_8MMA_AtomIJNS4_4SM904GMMA26MMA_64x8x16_F32BF16BF16_SSILNSO_5MajorE0ELSQ_0ELNSO_7ScaleInE1ELSR_1EEEEEENS4_6LayoutINS5_IJNSA_ILi2EEESB_SB_EEENS5_IJSB_NSA_ILi0EEESX_EEEEENS5_IJNS4_10UnderscoreES10_S10_EEEEENS4_13SM90_TMA_LOADENS4_14ComposedLayoutINS4_7SwizzleILi3ELi4ELi3EEENS4_18smem_ptr_flag_bitsILi16EEENSU_INS5_IJSG_NSA_ILi64EEEEEENS5_IJS19_SB_EEEEEEEvNS4_8identityES13_S1D_vS1E_EENS_8epilogue10collective6detail29Sm90TmaWarpSpecializedAdapterINS1H_15DefaultEpilogueISJ_SK_SK_NS1G_6thread17LinearCombinationISJ_Li1EffLNS1L_9ScaleType4KindE0ELNS_15FloatRoundStyleE2ESJ_EENS1_15EpilogueDefaultEEEEEvvEEEEvNT_6ParamsE,(.L_x_80 - _ZN7cutlass13device_kernelINS_4gemm6kernel13GemmUniversalIN4cute5tupleIJiiiiEEENS1_10collective13CollectiveMmaINS1_34MainloopSm90TmaGmmaWarpSpecializedILi4ENS5_IJNS4_1CILi1EEESB_SB_EEENS1_35KernelTmaWarpSpecializedCooperativeEEENS5_IJNSA_ILi192EEENSA_ILi8EEENSA_ILi128EEEEEENS_10bfloat16_tENS5_IJlSB_lEEESJ_SK_NS4_8TiledMMAINS4_8MMA_AtomIJNS4_4SM904GMMA26MMA_64x8x16_F32BF16BF16_SSILNSO_5MajorE0ELSQ_0ELNSO_7ScaleInE1ELSR_1EEEEEENS4_6LayoutINS5_IJNSA_ILi2EEESB_SB_EEENS5_IJSB_NSA_ILi0EEESX_EEEEENS5_IJNS4_10UnderscoreES10_S10_EEEEENS4_13SM90_TMA_LOADENS4_14ComposedLayoutINS4_7SwizzleILi3ELi4ELi3EEENS4_18smem_ptr_flag_bitsILi16EEENSU_INS5_IJSG_NSA_ILi64EEEEEENS5_IJS19_SB_EEEEEEEvNS4_8identityES13_S1D_vS1E_EENS_8epilogue10collective6detail29Sm90TmaWarpSpecializedAdapterINS1H_15DefaultEpilogueISJ_SK_SK_NS1G_6thread17LinearCombinationISJ_Li1EffLNS1L_9ScaleType4KindE0ELNS_15FloatRoundStyleE2ESJ_EENS1_15EpilogueDefaultEEEEEvvEEEEvNT_6ParamsE)
        .other          _ZN7cutlass13device_kernelINS_4gemm6kernel13GemmUniversalIN4cute5tupleIJiiiiEEENS1_10collective13CollectiveMmaINS1_34MainloopSm90TmaGmmaWarpSpecializedILi4ENS5_IJNS4_1CILi1EEESB_SB_EEENS1_35KernelTmaWarpSpecializedCooperativeEEENS5_IJNSA_ILi192EEENSA_ILi8EEENSA_ILi128EEEEEENS_10bfloat16_tENS5_IJlSB_lEEESJ_SK_NS4_8TiledMMAINS4_8MMA_AtomIJNS4_4SM904GMMA26MMA_64x8x16_F32BF16BF16_SSILNSO_5MajorE0ELSQ_0ELNSO_7ScaleInE1ELSR_1EEEEEENS4_6LayoutINS5_IJNSA_ILi2EEESB_SB_EEENS5_IJSB_NSA_ILi0EEESX_EEEEENS5_IJNS4_10UnderscoreES10_S10_EEEEENS4_13SM90_TMA_LOADENS4_14ComposedLayoutINS4_7SwizzleILi3ELi4ELi3EEENS4_18smem_ptr_flag_bitsILi16EEENSU_INS5_IJSG_NSA_ILi64EEEEEENS5_IJS19_SB_EEEEEEEvNS4_8identityES13_S1D_vS1E_EENS_8epilogue10collective6detail29Sm90TmaWarpSpecializedAdapterINS1H_15DefaultEpilogueISJ_SK_SK_NS1G_6thread17LinearCombinationISJ_Li1EffLNS1L_9ScaleType4KindE0ELNS_15FloatRoundStyleE2ESJ_EENS1_15EpilogueDefaultEEEEEvvEEEEvNT_6ParamsE,@"STO_CUDA_ENTRY STV_DEFAULT"
_ZN7cutlass13device_kernelINS_4gemm6kernel13GemmUniversalIN4cute5tupleIJiiiiEEENS1_10collective13CollectiveMmaINS1_34MainloopSm90TmaGmmaWarpSpecializedILi4ENS5_IJNS4_1CILi1EEESB_SB_EEENS1_35KernelTmaWarpSpecializedCooperativeEEENS5_IJNSA_ILi192EEENSA_ILi8EEENSA_ILi128EEEEEENS_10bfloat16_tENS5_IJlSB_lEEESJ_SK_NS4_8TiledMMAINS4_8MMA_AtomIJNS4_4SM904GMMA26MMA_64x8x16_F32BF16BF16_SSILNSO_5MajorE0ELSQ_0ELNSO_7ScaleInE1ELSR_1EEEEEENS4_6LayoutINS5_IJNSA_ILi2EEESB_SB_EEENS5_IJSB_NSA_ILi0EEESX_EEEEENS5_IJNS4_10UnderscoreES10_S10_EEEEENS4_13SM90_TMA_LOADENS4_14ComposedLayoutINS4_7SwizzleILi3ELi4ELi3EEENS4_18smem_ptr_flag_bitsILi16EEENSU_INS5_IJSG_NSA_ILi64EEEEEENS5_IJS19_SB_EEEEEEEvNS4_8identityES13_S1D_vS1E_EENS_8epilogue10collective6detail29Sm90TmaWarpSpecializedAdapterINS1H_15DefaultEpilogueISJ_SK_SK_NS1G_6thread17LinearCombinationISJ_Li1EffLNS1L_9ScaleType4KindE0ELNS_15FloatRoundStyleE2ESJ_EENS1_15EpilogueDefaultEEEEEvvEEEEvNT_6ParamsE:
[----:B------:R-:W0:Y:S01]  /*0000*/  LDC R1, c[0x0][0x28] ;  /* 0x00000a00ff017b82 */ /* 0x000e220000000800 */
[----:B------:R-:W1:Y:S01]  /*0010*/  S2R R16, SR_TID.X ;  /* 0x0000000000107919 */ /* 0x000e620000002100 */
[----:B------:R-:W-:Y:S01]  /*0020*/  ELECT P0, URZ, PT ;  /* 0x00000000003f782f */ /* 0x000fe20003800000 */
[----:B------:R-:W-:Y:S01]  /*0030*/  BSSY B0, `(.L_x_0) ;  /* 0x000000f000007945 */ /* 0x000fe20003800000 */
[--C-:B-1----:R-:W-:Y:S02]  /*0040*/  SHF.R.U32.HI R0, RZ, 0x5, R16.reuse ;  /* 0x00000005ff007819 */ /* 0x102fe40000011610 */
[----:B------:R-:W-:-:S03]  /*0050*/  SHF.R.U32.HI R23, RZ, 0x7, R16 ;  /* 0x00000007ff177819 */ /* 0x000fc60000011610 */
[----:B------:R-:W1:Y:S04]  /*0060*/  SHFL.IDX PT, R3, R0, RZ, 0x1f ;  /* 0x00001fff00037589 */ /* 0x000e6800000e0000 */
[----:B------:R2:W3:Y:S01]  /*0070*/  SHFL.IDX PT, R5, R23, RZ, 0x1f ;  /* 0x00001fff17057589 */ /* 0x0004e200000e0000 */
[----:B-1----:R-:W-:-:S13]  /*0080*/  ISETP.NE.OR P0, PT, R3, RZ, !P0 ;  /* 0x000000ff0300720c */ /* 0x002fda0004705670 */
[----:B0-23--:R-:W-:Y:S05]  /*0090*/  @P0 BRA `(.L_x_1) ;  /* 0x0000000000200947 */ /* 0x00dfea0003800000 */
[----:B------:R-:W-:Y:S02]  /*00a0*/  ULDC.64 UR4, c[0x0][0x198] ;  /* 0x0000660000047ab9 */ /* 0x000fe40000000a00 */
[----:B------:R-:W-:Y:S02]  /*00b0*/  UIADD3 UR6, UP0, UR4, 0xf0, URZ ;  /* 0x000000f004067890 */ /* 0x000fe4000ff1e03f */
[----:B------:R-:W-:Y:S02]  /*00c0*/  UIADD3 UR4, UP1, UR4, 0x1f0, URZ ;  /* 0x000001f004047890 */ /* 0x000fe4000ff3e03f */
[----:B------:R-:W-:Y:S02]  /*00d0*/  UIADD3.X UR7, URZ, UR5, URZ, UP0, !UPT ;  /* 0x000000053f077290 */ /* 0x000fe400087fe43f */
[----:B------:R-:W-:-:S07]  /*00e0*/  UIADD3.X UR5, URZ, UR5, URZ, UP1, !UPT ;  /* 0x000000053f057290 */ /* 0x000fce0008ffe43f */
[----:B------:R0:W-:Y:S02]  /*00f0*/  UTMACCTL.PF [UR6] ;  /* 0x00000000060079b9 */ /* 0x0001e40008040000 */
[----:B------:R0:W-:Y:S02]  /*0100*/  UTMACCTL.PF [UR4] ;  /* 0x00000000040079b9 */ /* 0x0001e40008040000 */
[----:B0-----:R-:W-:Y:S01]  /*0110*/  NOP ;  /* 0x0000000000007918 */ /* 0x001fe20000000000 */
.L_x_1:
[----:B------:R-:W-:Y:S05]  /*0120*/  BSYNC B0 ;  /* 0x0000000000007941 */ /* 0x000fea0003800000 */
.L_x_0:
[----:B------:R-:W0:Y:S02]  /*0130*/  SHFL.IDX PT, R2, R0, RZ, 0x1f ;  /* 0x00001fff00027589 */ /* 0x000e2400000e0000 */
[----:B0-----:R-:W-:-:S13]  /*0140*/  ISETP.NE.AND P0, PT, R2, RZ, PT ;  /* 0x000000ff0200720c */ /* 0x001fda0003f05270 */
[----:B------:R-:W-:Y:S05]  /*0150*/  @P0 BRA `(.L_x_2) ;  /* 0x0000000000580947 */ /* 0x000fea0003800000 */
[----:B------:R-:W0:Y:S01]  /*0160*/  S2UR UR8, SR_CgaCtaId ;  /* 0x00000000000879c3 */ /* 0x000e220000008800 */
[----:B------:R-:W-:Y:S01]  /*0170*/  UMOV UR4, 0x400 ;  /* 0x0000040000047882 */ /* 0x000fe20000000000 */
[----:B------:R-:W-:Y:S01]  /*0180*/  UMOV UR5, 0x1 ;  /* 0x0000000100057882 */ /* 0x000fe20000000000 */
[----:B------:R-:W-:Y:S01]  /*0190*/  UMOV UR6, 0x100 ;  /* 0x0000010000067882 */ /* 0x000fe20000000000 */
[----:B------:R-:W-:Y:S01]  /*01a0*/  ELECT P0, URZ, PT ;  /* 0x00000000003f782f */ /* 0x000fe20003800000 */
[----:B------:R-:W-:-:S04]  /*01b0*/  UIADD3 UR6, -UR6, 0x100000, URZ ;  /* 0x0010000006067890 */ /* 0x000fc8000fffe13f */
[----:B------:R-:W-:Y:S02]  /*01c0*/  USHF.L.U32 UR7, UR6, 0xb, URZ ;  /* 0x0000000b06077899 */ /* 0x000fe4000800063f */
[----:B------:R-:W-:Y:S02]  /*01d0*/  USHF.L.U32 UR6, UR6, 0x1, URZ ;  /* 0x0000000106067899 */ /* 0x000fe4000800063f */
[----:B0-----:R-:W-:Y:S02]  /*01e0*/  ULEA UR8, UR8, UR4, 0x18 ;  /* 0x0000000408087291 */ /* 0x001fe4000f8ec03f */
[----:B------:R-:W-:-:S04]  /*01f0*/  UIADD3 UR4, -UR5, 0x100000, URZ ;  /* 0x0010000005047890 */ /* 0x000fc8000fffe13f */
[----:B------:R-:W-:Y:S02]  /*0200*/  USHF.L.U32 UR5, UR4, 0xb, URZ ;  /* 0x0000000b04057899 */ /* 0x000fe4000800063f */
[----:B------:R-:W-:Y:S01]  /*0210*/  USHF.L.U32 UR4, UR4, 0x1, URZ ;  /* 0x0000000104047899 */ /* 0x000fe2000800063f */
[----:B------:R-:W0:Y:S11]  /*0220*/  FENCE.VIEW.ASYNC.S ;  /* 0x00000000000073c6 */ /* 0x000e360000000000 */
[----:B0-----:R0:W1:Y:S01]  /*0230*/  SYNCS.EXCH.64 URZ, [UR8], UR4 ;  /* 0x00000004083f75b2 */ /* 0x0010620008000100 */
[----:B------:R0:W2:Y:S01]  /*0240*/  SYNCS.EXCH.64 URZ, [UR8+0x20], UR6 ;  /* 0x00002006083f75b2 */ /* 0x0000a20008000100 */
[----:B------:R0:W3:Y:S01]  /*0250*/  SYNCS.EXCH.64 URZ, [UR8+0x8], UR4 ;  /* 0x00000804083f75b2 */ /* 0x0000e20008000100 */
[----:B------:R0:W4:Y:S01]  /*0260*/  SYNCS.EXCH.64 URZ, [UR8+0x28], UR6 ;  /* 0x00002806083f75b2 */ /* 0x0001220008000100 */
[----:B------:R0:W0:Y:S01]  /*0270*/  SYNCS.EXCH.64 URZ, [UR8+0x10], UR4 ;  /* 0x00001004083f75b2 */ /* 0x0000220008000100 */
[----:B------:R0:W0:Y:S01]  /*0280*/  SYNCS.EXCH.64 URZ, [UR8+0x30], UR6 ;  /* 0x00003006083f75b2 */ /* 0x0000220008000100 */
[----:B------:R0:W0:Y:S01]  /*0290*/  SYNCS.EXCH.64 URZ, [UR8+0x18], UR4 ;  /* 0x00001804083f75b2 */ /* 0x0000220008000100 */
[----:B------:R0:W0:Y:S01]  /*02a0*/  SYNCS.EXCH.64 URZ, [UR8+0x38], UR6 ;  /* 0x00003806083f75b2 */ /* 0x0000220008000100 */
[----:B------:R-:W-:Y:S01]  /*02b0*/  NOP ;  /* 0x0000000000007918 */ /* 0x000fe20000000000 */
.L_x_2:
[----:B------:R-:W5:Y:S01]  /*02c0*/  SHFL.IDX PT, R0, R0, RZ, 0x1f ;  /* 0x00001fff00007589 */ /* 0x000f6200000e0000 */
[----:B------:R-:W-:Y:S01]  /*02d0*/  ELECT P0, URZ, PT ;  /* 0x00000000003f782f */ /* 0x000fe20003800000 */
[----:B------:R-:W1:Y:S01]  /*02e0*/  LDC R22, c[0x0][0x65c] ;  /* 0x00019700ff167b82 */ /* 0x000e620000000800 */
[----:B------:R-:W-:Y:S01]  /*02f0*/  SHF.R.S32.HI R6, RZ, 0x1f, R3 ;  /* 0x0000001fff067819 */ /* 0x000fe20000011403 */
[----:B------:R-:W2:Y:S01]  /*0300*/  S2R R4, SR_CTAID.Y ;  /* 0x0000000000047919 */ /* 0x000ea20000002600 */
[----:B0-----:R-:W-:Y:S01]  /*0310*/  UMOV UR4, 0x20 ;  /* 0x0000002000047882 */ /* 0x001fe20000000000 */
[----:B------:R-:W-:Y:S01]  /*0320*/  ISETP.NE.AND P2, PT, R5, RZ, PT ;  /* 0x000000ff0500720c */ /* 0x000fe20003f45270 */
[----:B------:R-:W-:Y:S01]  /*0330*/  NOP ;  /* 0x0000000000007918 */ /* 0x000fe20000000000 */
[----:B------:R-:W0:Y:S01]  /*0340*/  S2R R2, SR_CTAID.X ;  /* 0x0000000000027919 */ /* 0x000e220000002500 */
[----:B------:R-:W-:Y:S01]  /*0350*/  LEA.HI R6, R6, R3, RZ, 0x2 ;  /* 0x0000000306067211 */ /* 0x000fe200078f10ff */
[----:B------:R-:W-:Y:S01]  /*0360*/  NOP ;  /* 0x0000000000007918 */ /* 0x000fe20000000000 */
[----:B-----5:R-:W-:-:S02]  /*0370*/  ISETP.NE.OR P0, PT, R0, RZ, !P0 ;  /* 0x000000ff0000720c */ /* 0x020fc40004705670 */
[----:B-1----:R-:W-:-:S04]  /*0380*/  ISETP.NE.AND P3, PT, R22, 0x1, PT ;  /* 0x000000011600780c */ /* 0x002fc80003f65270 */
[----:B------:R-:W-:Y:S02]  /*0390*/  P2R R0, PR, RZ, 0x8 ;  /* 0x00000008ff007803 */ /* 0x000fe40000000000 */
[----:B------:R-:W-:-:S05]  /*03a0*/  LOP3.LUT R0, R6, 0xfffffffc, RZ, 0xc0, !PT ;  /* 0xfffffffc06007812 */ /* 0x000fca00078ec0ff */
[----:B------:R-:W-:Y:S01]  /*03b0*/  VOTEU.ALL UP0, P0 ;  /* 0x00000000003f7886 */ /* 0x000fe20000000000 */
[----:B------:R-:W-:Y:S01]  /*03c0*/  IMAD.IADD R0, R3, 0x1, -R0 ;  /* 0x0000000103007824 */ /* 0x000fe200078e0a00 */
[----:B------:R-:W0:Y:S01]  /*03d0*/  @P3 LDC R19, c[0x0][0x10] ;  /* 0x00000400ff133b82 */ /* 0x000e220000000800 */
[----:B------:R-:W-:Y:S01]  /*03e0*/  VOTEU.ALL UP1, P0 ;  /* 0x00000000003f7886 */ /* 0x000fe20000020000 */
[----:B--2---:R-:W-:Y:S01]  /*03f0*/  @P3 IMAD.MOV.U32 R6, RZ, RZ, R4 ;  /* 0x000000ffff063224 */ /* 0x004fe200078e0004 */
[----:B------:R-:W-:Y:S01]  /*0400*/  @!UP0 UMOV UR6, 0x400 ;  /* 0x0000040000068882 */ /* 0x000fe20000000000 */
[----:B------:R-:W-:-:S04]  /*0410*/  @!UP0 UIADD3 UR4, -UR4, 0x100000, URZ ;  /* 0x0010000004048890 */ /* 0x000fc8000fffe13f */
[----:B------:R-:W-:Y:S02]  /*0420*/  @!UP0 USHF.L.U32 UR5, UR4, 0xb, URZ ;  /* 0x0000000b04058899 */ /* 0x000fe4000800063f */
[----:B------:R-:W-:Y:S01]  /*0430*/  @!UP0 USHF.L.U32 UR4, UR4, 0x1, URZ ;  /* 0x0000000104048899 */ /* 0x000fe2000800063f */
[----:B------:R-:W-:Y:S02]  /*0440*/  @P3 IMAD.MOV.U32 R7, RZ, RZ, RZ ;  /* 0x000000ffff073224 */ /* 0x000fe400078e00ff */
[----:B------:R-:W-:Y:S01]  /*0450*/  IMAD.MOV.U32 R3, RZ, RZ, RZ ;  /* 0x000000ffff037224 */ /* 0x000fe200078e00ff */
[----:B------:R-:W1:Y:S01]  /*0460*/  @!UP0 S2UR UR7, SR_CgaCtaId ;  /* 0x00000000000789c3 */ /* 0x000e620000008800 */
[----:B------:R-:W-:-:S07]  /*0470*/  @P3 IMAD.MOV.U32 R11, RZ, RZ, RZ ;  /* 0x000000ffff0b3224 */ /* 0x000fce00078e00ff */
[----:B------:R-:W2:Y:S01]  /*0480*/  @!P3 LDC R9, c[0x0][0xc] ;  /* 0x00000300ff09bb82 */ /* 0x000ea20000000800 */
[----:B0-----:R-:W-:-:S04]  /*0490*/  @P3 IMAD.WIDE.U32 R18, R2, R19, R6 ;  /* 0x0000001302123225 */ /* 0x001fc800078e0006 */
[----:B------:R-:W-:Y:S01]  /*04a0*/  @P3 IMAD.IADD R19, R19, 0x1, R11 ;  /* 0x0000000113133824 */ /* 0x000fe200078e020b */
[----:B-1----:R-:W-:Y:S01]  /*04b0*/  @!UP0 ULEA UR6, UR7, UR6, 0x18 ;  /* 0x0000000607068291 */ /* 0x002fe2000f8ec03f */
[----:B------:R-:W-:Y:S01]  /*04c0*/  VOTEU.ALL UP0, P0 ;  /* 0x00000000003f7886 */ /* 0x000fe20000000000 */
[----:B------:R-:W-:-:S04]  /*04d0*/  ISETP.NE.AND P0, PT, R0, 0x3, PT ;  /* 0x000000030000780c */ /* 0x000fc80003f05270 */
[----:B------:R-:W-:Y:S01]  /*04e0*/  ISETP.EQ.OR P0, PT, R0, RZ, !P0 ;  /* 0x000000ff0000720c */ /* 0x000fe20004702670 */
[----:B--2---:R-:W-:-:S03]  /*04f0*/  @!P3 IMAD.WIDE.U32 R6, R9, R4, R2 ;  /* 0x000000040906b225 */ /* 0x004fc600078e0002 */
[C---:B------:R-:W-:Y:S01]  /*0500*/  ISETP.EQ.AND P0, PT, R5.reuse, RZ, P0 ;  /* 0x000000ff0500720c */ /* 0x040fe20000702270 */
[----:B------:R-:W-:Y:S01]  /*0510*/  VIADD R5, R5, 0xffffffff ;  /* 0xffffffff05057836 */ /* 0x000fe20000000000 */
[----:B------:R-:W0:Y:S02]  /*0520*/  FENCE.VIEW.ASYNC.S ;  /* 0x00000000000073c6 */ /* 0x000e240000000000 */
[----:B0-----:R0:W3:Y:S01]  /*0530*/  @!UP0 SYNCS.EXCH.64 URZ, [UR6+0x50], UR4 ;  /* 0x00005004063f85b2 */ /* 0x0010e20008000100 */
[----:B------:R-:W-:Y:S01]  /*0540*/  @!P3 IMAD.MOV.U32 R18, RZ, RZ, R6 ;  /* 0x000000ffff12b224 */ /* 0x000fe200078e0006 */
[----:B------:R-:W-:Y:S01]  /*0550*/  SEL R17, RZ, 0x1, !P0 ;  /* 0x00000001ff117807 */ /* 0x000fe20004000000 */
[----:B------:R-:W-:Y:S01]  /*0560*/  @!P3 IMAD.MOV.U32 R19, RZ, RZ, R7 ;  /* 0x000000ffff13b224 */ /* 0x000fe200078e0007 */
[----:B------:R-:W-:-:S04]  /*0570*/  ISETP.GE.U32.AND P1, PT, R5, 0x2, PT ;  /* 0x000000020500780c */ /* 0x000fc80003f26070 */
[----:B------:R-:W-:Y:S01]  /*0580*/  SEL R17, R17, 0x2, P1 ;  /* 0x0000000211117807 */ /* 0x000fe20000800000 */
[----:B------:R0:W3:Y:S01]  /*0590*/  @!UP1 SYNCS.EXCH.64 URZ, [UR6+0x58], UR4 ;  /* 0x00005804063f95b2 */ /* 0x0000e20008000100 */
[----:B------:R-:W-:Y:S01]  /*05a0*/  NOP ;  /* 0x0000000000007918 */ /* 0x000fe20000000000 */
[----:B---34-:R-:W-:Y:S06]  /*05b0*/  BAR.SYNC.DEFER_BLOCKING 0x0 ;  /* 0x0000000000007b1d */ /* 0x018fec0000010000 */
[----:B------:R-:W-:Y:S05]  /*05c0*/  @!P2 BRA `(.L_x_3) ;  /* 0x000000340064a947 */ /* 0x000fea0003800000 */
[----:B------:R-:W-:-:S13]  /*05d0*/  ISETP.GT.U32.AND P0, PT, R5, 0x1, PT ;  /* 0x000000010500780c */ /* 0x000fda0003f04070 */
[----:B0-----:R-:W-:Y:S05]  /*05e0*/  @P0 EXIT ;  /* 0x000000000000094d */ /* 0x001fea0003800000 */
[----:B------:R-:W-:Y:S01]  /*05f0*/  ULDC.64 UR4, c[0x0][0x650] ;  /* 0x0001940000047ab9 */ /* 0x000fe20000000a00 */
[----:B------:R-:W-:Y:S01]  /*0600*/  PRMT R0, RZ, 0x7610, R0 ;  /* 0x00007610ff007816 */ /* 0x000fe20000000000 */
[----:B------:R-:W-:Y:S01]  /*0610*/  IMAD.MOV.U32 R37, RZ, RZ, -0x1 ;  /* 0xffffffffff257424 */ /* 0x000fe200078e00ff */
[----:B------:R-:W-:Y:S01]  /*0620*/  ISETP.GE.U32.AND P0, PT, R18, UR4, PT ;  /* 0x0000000412007c0c */ /* 0x000fe2000bf06070 */
[----:B------:R-:W-:Y:S02]  /*0630*/  IMAD.MOV.U32 R36, RZ, RZ, -0x1 ;  /* 0xffffffffff247424 */ /* 0x000fe400078e00ff */
[----:B------:R-:W-:Y:S01]  /*0640*/  IMAD.MOV.U32 R33, RZ, RZ, -0x1 ;  /* 0xffffffffff217424 */ /* 0x000fe200078e00ff */
[----:B------:R-:W-:-:S13]  /*0650*/  ISETP.GE.U32.AND.EX P0, PT, R19, UR5, PT, P0 ;  /* 0x0000000513007c0c */ /* 0x000fda000bf06100 */
[----:B------:R-:W-:Y:S05]  /*0660*/  @P0 BRA `(.L_x_4) ;  /* 0x0000000400580947 */ /* 0x000fea0003800000 */
[----:B------:R-:W0:Y:S01]  /*0670*/  LDC.64 R14, c[0x0][0x628] ;  /* 0x00018a00ff0e7b82 */ /* 0x000e220000000a00 */
[----:B------:R-:W-:Y:S02]  /*0680*/  IMAD.MOV.U32 R6, RZ, RZ, R18 ;  /* 0x000000ffff067224 */ /* 0x000fe400078e0012 */
[----:B------:R-:W-:-:S05]  /*0690*/  IMAD.MOV.U32 R7, RZ, RZ, R19 ;  /* 0x000000ffff077224 */ /* 0x000fca00078e0013 */
[----:B------:R-:W1:Y:S08]  /*06a0*/  LDC R0, c[0x0][0x630] ;  /* 0x00018c00ff007b82 */ /* 0x000e700000000800 */
[----:B------:R-:W2:Y:S01]  /*06b0*/  LDC.64 R20, c[0x0][0x620] ;  /* 0x00018800ff147b82 */ /* 0x000ea20000000a00 */
[----:B0-----:R-:W-:-:S04]  /*06c0*/  ISETP.NE.U32.AND P0, PT, R14, RZ, PT ;  /* 0x000000ff0e00720c */ /* 0x001fc80003f05070 */
[----:B------:R-:W-:-:S13]  /*06d0*/  ISETP.NE.AND.EX P0, PT, R15, RZ, PT, P0 ;  /* 0x000000ff0f00720c */ /* 0x000fda0003f05300 */
[----:B-12---:R-:W-:Y:S05]  /*06e0*/  @!P0 BRA `(.L_x_5) ;  /* 0x0000000000288947 */ /* 0x006fea0003800000 */
[----:B------:R-:W0:Y:S02]  /*06f0*/  LDC R5, c[0x0][0x634] ;  /* 0x00018d00ff057b82 */ /* 0x000e240000000800 */
[----:B0-----:R-:W-:-:S05]  /*0700*/  IADD3 R5, P0, R18, R5, RZ ;  /* 0x0000000512057210 */ /* 0x001fca0007f1e0ff */
[----:B------:R-:W-:-:S04]  /*0710*/  IMAD.X R13, RZ, RZ, R19, P0 ;  /* 0x000000ffff0d7224 */ /* 0x000fc800000e0613 */
[----:B------:R-:W-:-:S04]  /*0720*/  IMAD.WIDE.U32 R6, R13, R14, RZ ;  /* 0x0000000e0d067225 */ /* 0x000fc800078e00ff */
[----:B------:R-:W-:-:S04]  /*0730*/  IMAD.WIDE.U32 R8, P0, R5, R15, R6 ;  /* 0x0000000f05087225 */ /* 0x000fc80007800006 */
[----:B------:R-:W-:-:S04]  /*0740*/  IMAD.WIDE.U32 R6, R5, R14, RZ ;  /* 0x0000000e05067225 */ /* 0x000fc800078e00ff */
[----:B------:R-:W-:Y:S01]  /*0750*/  IMAD.X R11, RZ, RZ, RZ, P0 ;  /* 0x000000ffff0b7224 */ /* 0x000fe200000e06ff */
[----:B------:R-:W-:Y:S01]  /*0760*/  IADD3 RZ, P0, R7, R8, RZ ;  /* 0x0000000807ff7210 */ /* 0x000fe20007f1e0ff */
[----:B------:R-:W-:-:S04]  /*0770*/  IMAD.MOV.U32 R10, RZ, RZ, R9 ;  /* 0x000000ffff0a7224 */ /* 0x000fc800078e0009 */
[----:B------:R-:W-:-:S08]  /*0780*/  IMAD.WIDE.U32.X R6, R13, R15, R10, P0 ;  /* 0x0000000f0d067225 */ /* 0x000fd000000e040a */
.L_x_5:
[-CC-:B------:R-:W-:Y:S01]  /*0790*/  SHF.R.U64 R33, R6, R0.reuse, R7.reuse ;  /* 0x0000000006217219 */ /* 0x180fe20000001207 */
[----:B------:R-:W0:Y:S01]  /*07a0*/  LDC.64 R24, c[0x0][0x640] ;  /* 0x00019000ff187b82 */ /* 0x000e220000000a00 */
[----:B------:R-:W-:Y:S01]  /*07b0*/  SHF.R.U32.HI R3, RZ, R0, R7 ;  /* 0x00000000ff037219 */ /* 0x000fe20000011607 */
[----:B------:R-:W-:Y:S01]  /*07c0*/  ULDC UR4, c[0x0][0x150] ;  /* 0x0000540000047ab9 */ /* 0x000fe20000000800 */
[----:B------:R-:W-:Y:S02]  /*07d0*/  IADD3 R5, P0, RZ, -R33, RZ ;  /* 0x80000021ff057210 */ /* 0x000fe40007f1e0ff */
[----:B------:R-:W-:-:S03]  /*07e0*/  I2FP.F32.U32 R0, R2 ;  /* 0x0000000200007245 */ /* 0x000fc60000201000 */
[----:B------:R-:W1:Y:S01]  /*07f0*/  LDC R10, c[0x0][0x618] ;  /* 0x00018600ff0a7b82 */ /* 0x000e620000000800 */
[----:B------:R-:W-:Y:S02]  /*0800*/  IMAD.X R9, RZ, RZ, ~R3, P0 ;  /* 0x000000ffff097224 */ /* 0x000fe400000e0e03 */
[----:B------:R-:W-:Y:S01]  /*0810*/  FMUL R0, R0, UR4 ;  /* 0x0000000400007c20 */ /* 0x000fe20008400000 */
[----:B------:R-:W-:Y:S01]  /*0820*/  IMAD.WIDE.U32 R6, R5, R20, R18 ;  /* 0x0000001405067225 */ /* 0x000fe200078e0012 */
[----:B------:R-:W-:-:S03]  /*0830*/  ULDC UR4, c[0x0][0x154] ;  /* 0x0000550000047ab9 */ /* 0x000fc60000000800 */
[----:B------:R-:W-:Y:S01]  /*0840*/  IMAD R8, R9, R20, RZ ;  /* 0x0000001409087224 */ /* 0x000fe200078e02ff */
[----:B------:R-:W2:Y:S01]  /*0850*/  LDC R3, c[0x0][0x144] ;  /* 0x00005100ff037b82 */ /* 0x000ea20000000800 */
[----:B------:R-:W3:Y:S01]  /*0860*/  F2I.U32.TRUNC.NTZ R0, R0 ;  /* 0x0000000000007305 */ /* 0x000ee2000020f000 */
[----:B------:R-:W-:Y:S02]  /*0870*/  IMAD.MOV.U32 R9, RZ, RZ, -0x1 ;  /* 0xffffffffff097424 */ /* 0x000fe400078e00ff */
[----:B------:R-:W-:-:S04]  /*0880*/  IMAD R5, R5, R21, R8 ;  /* 0x0000001505057224 */ /* 0x000fc800078e0208 */
[----:B------:R-:W4:Y:S01]  /*0890*/  LDC R14, c[0x0][0x608] ;  /* 0x00018200ff0e7b82 */ /* 0x000f220000000800 */
[----:B------:R-:W-:Y:S01]  /*08a0*/  IMAD.IADD R7, R7, 0x1, R5 ;  /* 0x0000000107077824 */ /* 0x000fe200078e0205 */
[----:B0-----:R-:W-:Y:S02]  /*08b0*/  ISETP.NE.U32.AND P0, PT, R24, RZ, PT ;  /* 0x000000ff1800720c */ /* 0x001fe40003f05070 */
[----:B------:R-:W-:Y:S02]  /*08c0*/  I2FP.F32.U32 R5, R4 ;  /* 0x0000000400057245 */ /* 0x000fe40000201000 */
[----:B------:R-:W-:Y:S02]  /*08d0*/  ISETP.NE.AND.EX P0, PT, R25, RZ, PT, P0 ;  /* 0x000000ff1900720c */ /* 0x000fe40003f05300 */
[----:B------:R-:W0:Y:S01]  /*08e0*/  LDC R8, c[0x0][0x658] ;  /* 0x00019600ff087b82 */ /* 0x000e220000000800 */
[-CC-:B-1----:R-:W-:Y:S01]  /*08f0*/  SHF.R.U64 R12, R6, R10.reuse, R7.reuse ;  /* 0x0000000a060c7219 */ /* 0x182fe20000001207 */
[----:B---3--:R-:W-:Y:S01]  /*0900*/  IMAD.MOV R6, RZ, RZ, -R0 ;  /* 0x000000ffff067224 */ /* 0x008fe200078e0a00 */
[----:B------:R-:W-:-:S05]  /*0910*/  SHF.R.U32.HI R7, RZ, R10, R7 ;  /* 0x0000000aff077219 */ /* 0x000fca0000011607 */
[----:B------:R-:W1:Y:S01]  /*0920*/  LDC R13, c[0x0][0x148] ;  /* 0x00005200ff0d7b82 */ /* 0x000e620000000800 */
[----:B--2---:R-:W-:Y:S02]  /*0930*/  IMAD R0, R3, R6, R2 ;  /* 0x0000000603007224 */ /* 0x004fe400078e0202 */
[----:B------:R-:W-:-:S04]  /*0940*/  FMUL R3, R5, UR4 ;  /* 0x0000000405037c20 */ /* 0x000fc80008400000 */
[----:B------:R2:W3:Y:S01]  /*0950*/  F2I.U32.TRUNC.NTZ R11, R3 ;  /* 0x00000003000b7305 */ /* 0x0004e2000020f000 */
[----:B------:R-:W1:Y:S01]  /*0960*/  LDC R21, c[0x0][0x600] ;  /* 0x00018000ff157b82 */ /* 0x000e620000000800 */
[-CC-:B----4-:R-:W-:Y:S02]  /*0970*/  SHF.R.U64 R29, R12, R14.reuse, R7.reuse ;  /* 0x0000000e0c1d7219 */ /* 0x190fe40000001207 */
[----:B------:R-:W-:Y:S01]  /*0980*/  SHF.R.U32.HI R5, RZ, R14, R7 ;  /* 0x0000000eff057219 */ /* 0x000fe20000011607 */
[----:B------:R-:W-:-:S04]  /*0990*/  IMAD.MOV.U32 R7, RZ, RZ, 0x1 ;  /* 0x00000001ff077424 */ /* 0x000fc800078e00ff */
[----:B------:R-:W4:Y:S01]  /*09a0*/  LDC R20, c[0x0][0x648] ;  /* 0x00019200ff147b82 */ /* 0x000f220000000800 */
[-C--:B0-----:R-:W-:Y:S02]  /*09b0*/  SHF.L.U32 R2, R9, R8.reuse, RZ ;  /* 0x0000000809027219 */ /* 0x081fe400000006ff */
[-CC-:B------:R-:W-:Y:S02]  /*09c0*/  SHF.R.U64 R14, R29, R8.reuse, R5.reuse ;  /* 0x000000081d0e7219 */ /* 0x180fe40000001205 */
[----:B------:R-:W-:Y:S02]  /*09d0*/  SHF.R.U32.HI R15, RZ, R8, R5 ;  /* 0x00000008ff0f7219 */ /* 0x000fe40000011605 */
[----:B------:R-:W-:Y:S01]  /*09e0*/  LOP3.LUT R10, RZ, R2, RZ, 0x33, !PT ;  /* 0x00000002ff0a7212 */ /* 0x000fe200078e33ff */
[----:B------:R-:W0:Y:S01]  /*09f0*/  LDC R27, c[0x0][0x638] ;  /* 0x00018e00ff1b7b82 */ /* 0x000e220000000800 */
[----:B------:R-:W-:Y:S01]  /*0a00*/  SHF.L.U32 R5, R7, R8, RZ ;  /* 0x0000000807057219 */ /* 0x000fe200000006ff */
[----:B------:R-:W-:-:S02]  /*0a10*/  IMAD.MOV.U32 R2, RZ, RZ, R14 ;  /* 0x000000ffff027224 */ /* 0x000fc400078e000e */
[----:B--2---:R-:W-:-:S04]  /*0a20*/  IMAD.MOV.U32 R3, RZ, RZ, R15 ;  /* 0x000000ffff037224 */ /* 0x004fc800078e000f */
[----:B------:R-:W2:Y:S01]  /*0a30*/  LDC R37, c[0x0][0x610] ;  /* 0x00018400ff257b82 */ /* 0x000ea20000000800 */
[----:B---3--:R-:W-:Y:S05]  /*0a40*/  @!P0 BRA `(.L_x_6) ;  /* 0x0000000000288947 */ /* 0x008fea0003800000 */
[----:B------:R-:W3:Y:S02]  /*0a50*/  LDC R9, c[0x0][0x64c] ;  /* 0x00019300ff097b82 */ /* 0x000ee40000000800 */
[----:B---3--:R-:W-:-:S05]  /*0a60*/  IADD3 R9, P0, R14, R9, RZ ;  /* 0x000000090e097210 */ /* 0x008fca0007f1e0ff */
        /* <DEDUP_REMOVED lines=8> */
.L_x_6:
[----:B----4-:R-:W-:Y:S01]  /*0af0*/  SHF.R.U64 R2, R2, R20, R3 ;  /* 0x0000001402027219 */ /* 0x010fe20000001203 */
[----:B-1----:R-:W-:Y:S01]  /*0b00*/  VIADD R3, R21, 0xffffffff ;  /* 0xffffffff15037836 */ /* 0x002fe20000000000 */
[----:B------:R-:W-:Y:S01]  /*0b10*/  LOP3.LUT R10, R29, R10, RZ, 0xc0, !PT ;  /* 0x0000000a1d0a7212 */ /* 0x000fe200078ec0ff */
[----:B------:R-:W-:Y:S02]  /*0b20*/  IMAD.MOV R11, RZ, RZ, -R11 ;  /* 0x000000ffff0b7224 */ /* 0x000fe400078e0a0b */
[----:B------:R-:W-:Y:S01]  /*0b30*/  IMAD.MOV R6, RZ, RZ, -R2 ;  /* 0x000000ffff067224 */ /* 0x000fe200078e0a02 */
[----:B------:R-:W-:Y:S01]  /*0b40*/  LOP3.LUT R3, R12, R3, RZ, 0xc0, !PT ;  /* 0x000000030c037212 */ /* 0x000fe200078ec0ff */
[----:B------:R-:W-:Y:S02]  /*0b50*/  IMAD R5, R5, R2, R10 ;  /* 0x0000000205057224 */ /* 0x000fe400078e020a */
[----:B------:R-:W-:Y:S02]  /*0b60*/  @P3 IMAD R0, R13, R11, R4 ;  /* 0x0000000b0d003224 */ /* 0x000fe400078e0204 */
[----:B0-----:R-:W-:-:S02]  /*0b70*/  IMAD R2, R6, R27, R14 ;  /* 0x0000001b06027224 */ /* 0x001fc400078e020e */
[----:B--2---:R-:W-:Y:S02]  /*0b80*/  IMAD R37, R5, R37, R0 ;  /* 0x0000002505257224 */ /* 0x004fe400078e0200 */
[----:B------:R-:W-:Y:S02]  /*0b90*/  IMAD R2, R2, R21, R3 ;  /* 0x0000001502027224 */ /* 0x000fe400078e0203 */
[----:B------:R-:W-:-:S03]  /*0ba0*/  IMAD.MOV.U32 R0, RZ, RZ, 0x1 ;  /* 0x00000001ff007424 */ /* 0x000fc600078e00ff */
[----:B------:R-:W-:Y:S02]  /*0bb0*/  SEL R36, R2, R37, !P3 ;  /* 0x0000002502247207 */ /* 0x000fe40005800000 */
[----:B------:R-:W-:-:S07]  /*0bc0*/  SEL R37, R37, R2, !P3 ;  /* 0x0000000225257207 */ /* 0x000fce0005800000 */
.L_x_4:
[----:B------:R-:W-:-:S08]  /*0bd0*/  NOP ;  /* 0x0000000000007918 */ /* 0x000fd00000000000 */
[----:B------:R-:W0:Y:S02]  /*0be0*/  USETMAXREG.TRY_ALLOC.CTAPOOL UP0, 0xe8 ;  /* 0x000000e8000079c8 */ /* 0x000e240008000600 */
[----:B0-----:R-:W-:-:S13]  /*0bf0*/  PLOP3.LUT P0, PT, PT, PT, UP0, 0x80, 0x0 ;  /* 0x000000000000781c */ /* 0x001fda0003f0f008 */
[----:B------:R-:W-:Y:S05]  /*0c00*/  @!P0 BRA `(.L_x_4) ;  /* 0xfffffffc00f08947 */ /* 0x000fea000383ffff */
[----:B------:R-:W-:Y:S01]  /*0c10*/  ULDC.64 UR4, c[0x0][0x598] ;  /* 0x0001660000047ab9 */ /* 0x000fe20000000a00 */
[----:B------:R-:W-:Y:S01]  /*0c20*/  ULDC.64 UR36, c[0x0][0x208] ;  /* 0x0000820000247ab9 */ /* 0x000fe20000000a00 */
[----:B------:R-:W-:-:S04]  /*0c30*/  ISETP.NE.U32.AND P0, PT, RZ, UR4, PT ;  /* 0x00000004ff007c0c */ /* 0x000fc8000bf05070 */
[----:B------:R-:W-:-:S13]  /*0c40*/  ISETP.NE.AND.EX P0, PT, RZ, UR5, PT, P0 ;  /* 0x00000005ff007c0c */ /* 0x000fda000bf05300 */
[----:B------:R-:W-:Y:S05]  /*0c50*/  @!P0 BRA `(.L_x_7) ;  /* 0x00000000001c8947 */ /* 0x000fea0003800000 */
[----:B------:R-:W0:Y:S02]  /*0c60*/  LDC.64 R2, c[0x0][0x598] ;  /* 0x00016600ff027b82 */ /* 0x000e240000000a00 */
[----:B0-----:R-:W2:Y:S02]  /*0c70*/  LDG.E.64 R2, desc[UR36][R2.64] ;  /* 0x0000002402027981 */ /* 0x001ea4000c1e1b00 */
[----:B--2---:R-:W-:-:S04]  /*0c80*/  ISETP.NE.U32.AND P0, PT, R2, RZ, PT ;  /* 0x000000ff0200720c */ /* 0x004fc80003f05070 */
[----:B------:R-:W-:-:S13]  /*0c90*/  ISETP.NE.AND.EX P0, PT, R3, RZ, PT, P0 ;  /* 0x000000ff0300720c */ /* 0x000fda0003f05300 */
[----:B------:R-:W-:Y:S05]  /*0ca0*/  @!P0 BRA `(.L_x_7) ;  /* 0x0000000000088947 */ /* 0x000fea0003800000 */
[----:B------:R0:W5:Y:S01]  /*0cb0*/  LD.E R32, desc[UR36][R2.64] ;  /* 0x0000002402207980 */ /* 0x000162000c101900 */
[----:B------:R-:W-:Y:S05]  /*0cc0*/  BRA `(.L_x_8) ;  /* 0x0000000000247947 */ /* 0x000fea0003800000 */
.L_x_7:
[----:B------:R-:W-:Y:S02]  /*0cd0*/  ULDC.64 UR4, c[0x0][0x588] ;  /* 0x0001620000047ab9 */ /* 0x000fe40000000a00 */
[----:B------:R-:W-:-:S04]  /*0ce0*/  ISETP.NE.U32.AND P0, PT, RZ, UR4, PT ;  /* 0x00000004ff007c0c */ /* 0x000fc8000bf05070 */
[----:B------:R-:W-:-:S13]  /*0cf0*/  ISETP.NE.AND.EX P0, PT, RZ, UR5, PT, P0 ;  /* 0x00000005ff007c0c */ /* 0x000fda000bf05300 */
[----:B------:R-:W-:Y:S05]  /*0d00*/  @!P0 BRA `(.L_x_9) ;  /* 0x00000000000c8947 */ /* 0x000fea0003800000 */
[----:B------:R-:W0:Y:S02]  /*0d10*/  LDC.64 R2, c[0x0][0x588] ;  /* 0x00016200ff027b82 */ /* 0x000e240000000a00 */
[----:B0-----:R1:W5:Y:S01]  /*0d20*/  LDG.E R32, desc[UR36][R2.64] ;  /* 0x0000002402207981 */ /* 0x001362000c1e1900 */
[----:B------:R-:W-:Y:S05]  /*0d30*/  BRA `(.L_x_8) ;  /* 0x0000000000087947 */ /* 0x000fea0003800000 */
.L_x_9:
[----:B------:R-:W-:Y:S02]  /*0d40*/  ULDC UR4, c[0x0][0x580] ;  /* 0x0001600000047ab9 */ /* 0x000fe40000000800 */
[----:B------:R-:W-:-:S07]  /*0d50*/  IMAD.U32 R32, RZ, RZ, UR4 ;  /* 0x00000004ff207e24 */ /* 0x000fce000f8e00ff */
.L_x_8:
[----:B------:R-:W-:Y:S02]  /*0d60*/  ULDC.64 UR4, c[0x0][0x5a0] ;  /* 0x0001680000047ab9 */ /* 0x000fe40000000a00 */
[----:B------:R-:W-:-:S04]  /*0d70*/  ISETP.NE.U32.AND P0, PT, RZ, UR4, PT ;  /* 0x00000004ff007c0c */ /* 0x000fc8000bf05070 */
[----:B------:R-:W-:-:S13]  /*0d80*/  ISETP.NE.AND.EX P0, PT, RZ, UR5, PT, P0 ;  /* 0x00000005ff007c0c */ /* 0x000fda000bf05300 */
[----:B------:R-:W-:Y:S05]  /*0d90*/  @!P0 BRA `(.L_x_10) ;  /* 0x00000000001c8947 */ /* 0x000fea0003800000 */
[----:B01----:R-:W0:Y:S02]  /*0da0*/  LDC.64 R2, c[0x0][0x5a0] ;  /* 0x00016800ff027b82 */ /* 0x003e240000000a00 */
[----:B0-----:R-:W2:Y:S02]  /*0db0*/  LDG.E.64 R2, desc[UR36][R2.64] ;  /* 0x0000002402027981 */ /* 0x001ea4000c1e1b00 */
[----:B--2---:R-:W-:-:S04]  /*0dc0*/  ISETP.NE.U32.AND P0, PT, R2, RZ, PT ;  /* 0x000000ff0200720c */ /* 0x004fc80003f05070 */
[----:B------:R-:W-:-:S13]  /*0dd0*/  ISETP.NE.AND.EX P0, PT, R3, RZ, PT, P0 ;  /* 0x000000ff0300720c */ /* 0x000fda0003f05300 */
[----:B------:R-:W-:Y:S05]  /*0de0*/  @!P0 BRA `(.L_x_10) ;  /* 0x0000000000088947 */ /* 0x000fea0003800000 */
[----:B------:R0:W5:Y:S01]  /*0df0*/  LD.E R34, desc[UR36][R2.64] ;  /* 0x0000002402227980 */ /* 0x000162000c101900 */
[----:B------:R-:W-:Y:S05]  /*0e00*/  BRA `(.L_x_11) ;  /* 0x0000000000247947 */ /* 0x000fea0003800000 */
.L_x_10:
[----:B------:R-:W-:Y:S02]  /*0e10*/  ULDC.64 UR4, c[0x0][0x590] ;  /* 0x0001640000047ab9 */ /* 0x000fe40000000a00 */
[----:B------:R-:W-:-:S04]  /*0e20*/  ISETP.NE.U32.AND P0, PT, RZ, UR4, PT ;  /* 0x00000004ff007c0c */ /* 0x000fc8000bf05070 */
[----:B------:R-:W-:-:S13]  /*0e30*/  ISETP.NE.AND.EX P0, PT, RZ, UR5, PT, P0 ;  /* 0x00000005ff007c0c */ /* 0x000fda000bf05300 */
[----:B------:R-:W-:Y:S05]  /*0e40*/  @!P0 BRA `(.L_x_12) ;  /* 0x00000000000c8947 */ /* 0x000fea0003800000 */
[----:B------:R-:W2:Y:S02]  /*0e50*/  LDC.64 R34, c[0x0][0x590] ;  /* 0x00016400ff227b82 */ /* 0x000ea40000000a00 */
[----:B--2---:R2:W5:Y:S01]  /*0e60*/  LDG.E R34, desc[UR36][R34.64] ;  /* 0x0000002422227981 */ /* 0x004562000c1e1900 */
[----:B------:R-:W-:Y:S05]  /*0e70*/  BRA `(.L_x_11) ;  /* 0x0000000000087947 */ /* 0x000fea0003800000 */
.L_x_12:
[----:B------:R-:W-:Y:S02]  /*0e80*/  ULDC UR4, c[0x0][0x584] ;  /* 0x0001610000047ab9 */ /* 0x000fe40000000800 */
[----:B------:R-:W-:-:S07]  /*0e90*/  IMAD.U32 R34, RZ, RZ, UR4 ;  /* 0x00000004ff227e24 */ /* 0x000fce000f8e00ff */
.L_x_11:
[----:B------:R-:W-:-:S13]  /*0ea0*/  LOP3.LUT P0, RZ, R0, 0xff, RZ, 0xc0, !PT ;  /* 0x000000ff00ff7812 */ /* 0x000fda000780c0ff */
[----:B------:R-:W-:Y:S05]  /*0eb0*/  @!P0 EXIT ;  /* 0x000000000000894d */ /* 0x000fea0003800000 */
[----:B------:R-:W-:Y:S01]  /*0ec0*/  ULDC UR4, c[0x0][0x28c] ;  /* 0x0000a30000047ab9 */ /* 0x000fe20000000800 */
[----:B------:R-:W-:Y:S01]  /*0ed0*/  LOP3.LUT R48, R17, 0x1, RZ, 0xfc, !PT ;  /* 0x0000000111307812 */ /* 0x000fe200078efcff */
[----:B------:R-:W-:Y:S01]  /*0ee0*/  UIADD3 UR4, UR4, 0x7f, URZ ;  /* 0x0000007f04047890 */ /* 0x000fe2000fffe03f */
[----:B------:R-:W-:Y:S01]  /*0ef0*/  UMOV UR38, URZ ;  /* 0x0000003f00267c82 */ /* 0x000fe20008000000 */
[----:B------:R-:W-:Y:S02]  /*0f00*/  UMOV UR39, URZ ;  /* 0x0000003f00277c82 */ /* 0x000fe40008000000 */
[----:B------:R-:W-:-:S04]  /*0f10*/  USHF.R.S32.HI UR5, URZ, 0x1f, UR4 ;  /* 0x0000001f3f057899 */ /* 0x000fc80008011404 */
[----:B------:R-:W-:-:S04]  /*0f20*/  ULEA.HI UR5, UR5, UR4, URZ, 0x7 ;  /* 0x0000000405057291 */ /* 0x000fc8000f8f383f */
[----:B------:R-:W-:-:S12]  /*0f30*/  USHF.R.S32.HI UR40, URZ, 0x7, UR5 ;  /* 0x000000073f287899 */ /* 0x000fd80008011405 */
.L_x_44:
[----:B------:R-:W-:Y:S01]  /*0f40*/  LOP3.LUT R0, R16, 0x80, RZ, 0xc0, !PT ;  /* 0x0000008010007812 */ /* 0x000fe200078ec0ff */
[----:B------:R-:W3:Y:S01]  /*0f50*/  S2UR UR7, SR_CgaCtaId ;  /* 0x00000000000779c3 */ /* 0x000ee20000008800 */
[----:B------:R-:W-:Y:S02]  /*0f60*/  UMOV UR6, 0x400 ;  /* 0x0000040000067882 */ /* 0x000fe40000000000 */
[----:B------:R-:W-:-:S06]  /*0f70*/  SHF.R.U32.HI R0, RZ, 0x7, R0 ;  /* 0x00000007ff007819 */ /* 0x000fcc0000011600 */
[----:B------:R-:W4:Y:S01]  /*0f80*/  SHFL.IDX PT, R0, R0, RZ, 0x1f ;  /* 0x00001fff00007589 */ /* 0x000f2200000e0000 */
[----:B---3--:R-:W-:Y:S01]  /*0f90*/  ULEA UR42, UR7, UR6, 0x18 ;  /* 0x00000006072a7291 */ /* 0x008fe2000f8ec03f */
[----:B----4-:R-:W-:-:S13]  /*0fa0*/  R2UR UR4, R0 ;  /* 0x00000000000472ca */ /* 0x010fda00000e0000 */
[----:B------:R-:W-:-:S04]  /*0fb0*/  ULEA.HI UR5, UR4, UR4, URZ, 0x1 ;  /* 0x0000000404057291 */ /* 0x000fc8000f8f083f */
[----:B------:R-:W-:-:S04]  /*0fc0*/  ULOP3.LUT UR5, UR5, 0x7fffe, URZ, 0xc0, !UPT ;  /* 0x0007fffe05057892 */ /* 0x000fc8000f8ec03f */
[----:B------:R-:W-:-:S03]  /*0fd0*/  UIADD3 UR5, UR4, -UR5, URZ ;  /* 0x8000000504057290 */ /* 0x000fc6000fffe03f */
[----:B------:R-:W-:Y:S01]  /*0fe0*/  ULDC UR4, c[0x0][0x28c] ;  /* 0x0000a30000047ab9 */ /* 0x000fe20000000800 */
[----:B------:R-:W-:Y:S01]  /*0ff0*/  ULEA UR5, UR5, UR42, 0xd ;  /* 0x0000002a05057291 */ /* 0x000fe2000f8e683f */
[----:B------:R-:W-:-:S03]  /*1000*/  ISETP.LT.AND P0, PT, RZ, UR4, PT ;  /* 0x00000004ff007c0c */ /* 0x000fc6000bf01270 */
[----:B------:R-:W-:-:S04]  /*1010*/  UIADD3 UR5, UR5, 0x100, URZ ;  /* 0x0000010005057890 */ /* 0x000fc8000fffe03f */
[----:B------:R-:W-:-:S04]  /*1020*/  USHF.R.U32.HI UR5, URZ, 0x4, UR5 ;  /* 0x000000043f057899 */ /* 0x000fc80008011605 */
[----:B------:R-:W-:Y:S02]  /*1030*/  ULOP3.LUT UR41, UR5, 0x3fff, URZ, 0xc0, !UPT ;  /* 0x00003fff05297892 */ /* 0x000fe4000f8ec03f */
[----:B-12--5:R-:W-:Y:S10]  /*1040*/  @P0 BRA `(.L_x_13) ;  /* 0x0000000000400947 */ /* 0x026ff40003800000 */
[----:B------:R-:W-:Y:S01]  /*1050*/  MOV R0, 0x0 ;  /* 0x0000000000007802 */ /* 0x000fe20000000f00 */
[----:B------:R-:W-:Y:S01]  /*1060*/  ULDC.64 UR4, c[0x4][0x68] ;  /* 0x01001a0000047ab9 */ /* 0x000fe20000000a00 */
[----:B------:R-:W-:Y:S01]  /*1070*/  ULDC.64 UR6, c[0x4][0x8] ;  /* 0x0100020000067ab9 */ /* 0x000fe20000000a00 */
[----:B------:R-:W-:Y:S01]  /*1080*/  IMAD.U32 R4, RZ, RZ, UR4 ;  /* 0x00000004ff047e24 */ /* 0x000fe2000f8e00ff */
[----:B01----:R0:W1:Y:S01]  /*1090*/  LDC.64 R2, c[0x4][R0] ;  /* 0x0100000000027b82 */ /* 0x0030620000000a00 */
[----:B------:R-:W-:Y:S01]  /*10a0*/  IMAD.U32 R5, RZ, RZ, UR5 ;  /* 0x00000005ff057e24 */ /* 0x000fe2000f8e00ff */
[----:B------:R-:W-:Y:S01]  /*10b0*/  ULDC.64 UR4, c[0x4][0x70] ;  /* 0x01001c0000047ab9 */ /* 0x000fe20000000a00 */
[----:B------:R-:W-:Y:S02]  /*10c0*/  IMAD.U32 R10, RZ, RZ, UR6 ;  /* 0x00000006ff0a7e24 */ /* 0x000fe4000f8e00ff */
[----:B------:R-:W-:Y:S02]  /*10d0*/  IMAD.U32 R6, RZ, RZ, UR4 ;  /* 0x00000004ff067e24 */ /* 0x000fe4000f8e00ff */
[----:B------:R-:W-:-:S02]  /*10e0*/  IMAD.U32 R7, RZ, RZ, UR5 ;  /* 0x00000005ff077e24 */ /* 0x000fc4000f8e00ff */
[----:B------:R-:W-:Y:S02]  /*10f0*/  IMAD.U32 R11, RZ, RZ, UR7 ;  /* 0x00000007ff0b7e24 */ /* 0x000fe4000f8e00ff */
[----:B------:R-:W-:Y:S02]  /*1100*/  IMAD.MOV.U32 R8, RZ, RZ, 0x1e1 ;  /* 0x000001e1ff087424 */ /* 0x000fe400078e00ff */
[----:B------:R-:W-:Y:S02]  /*1110*/  IMAD.MOV.U32 R12, RZ, RZ, 0x1 ;  /* 0x00000001ff0c7424 */ /* 0x000fe400078e00ff */
[----:B0-----:R-:W-:-:S07]  /*1120*/  IMAD.MOV.U32 R13, RZ, RZ, RZ ;  /* 0x000000ffff0d7224 */ /* 0x001fce00078e00ff */
[----:B------:R-:W-:-:S07]  /*1130*/  LEPC R20, `(.L_x_13) ;  /* 0x000000001014794e */ /* 0x000fce0000000000 */
[----:B-12--5:R-:W-:Y:S05]  /*1140*/  CALL.ABS.NOINC R2 ;  /* 0x0000000002007343 */ /* 0x026fea0003c00000 */
.L_x_13:
[----:B------:R-:W-:-:S13]  /*1150*/  ISETP.NE.AND P0, PT, R48, 0x3, PT ;  /* 0x000000033000780c */ /* 0x000fda0003f05270 */
[----:B------:R-:W-:Y:S05]  /*1160*/  @!P0 BRA `(.L_x_14) ;  /* 0x0000000000048947 */ /* 0x000fea0003800000 */
[----:B------:R-:W-:Y:S01]  /*1170*/  BPT.TRAP 0x1 ;  /* 0x000000040000795c */ /* 0x000fe20000300000 */
.L_x_14:
[----:B01----:R-:W-:Y:S02]  /*1180*/  IMAD.U32 R3, RZ, RZ, UR39 ;  /* 0x00000027ff037e24 */ /* 0x003fe4000f8e00ff */
[----:B------:R-:W-:-:S03]  /*1190*/  IMAD.U32 R0, RZ, RZ, UR38 ;  /* 0x00000026ff007e24 */ /* 0x000fc6000f8e00ff */
[----:B------:R-:W-:Y:S02]  /*11a0*/  LEA R3, R3, UR42, 0x3 ;  /* 0x0000002a03037c11 */ /* 0x000fe4000f8e18ff */
[----:B------:R-:W-:-:S04]  /*11b0*/  SHF.L.U32 R0, R0, 0x1f, RZ ;  /* 0x0000001f00007819 */ /* 0x000fc800000006ff */
[----:B------:R0:W1:Y:S01]  /*11c0*/  SYNCS.PHASECHK.TRANS64.TRYWAIT P1, [R3+URZ], R0 ;  /* 0x00000000030075a7 */ /* 0x000062000802017f */
[----:B------:R-:W-:Y:S05]  /*11d0*/  @!P0 BRA `(.L_x_15) ;  /* 0x0000000000048947 */ /* 0x000fea0003800000 */
[----:B------:R-:W-:Y:S01]  /*11e0*/  BPT.TRAP 0x1 ;  /* 0x000000040000795c */ /* 0x000fe20000300000 */
.L_x_15:
[----:B-1----:R-:W-:Y:S05]  /*11f0*/  @P1 BRA `(.L_x_16) ;  /* 0x0000000000081947 */ /* 0x002fea0003800000 */
[----:B------:R-:W1:Y:S02]  /*1200*/  SYNCS.PHASECHK.TRANS64.TRYWAIT P1, [R3+URZ], R0 ;  /* 0x00000000030075a7 */ /* 0x000e64000802017f */
[----:B-1----:R-:W-:Y:S05]  /*1210*/  @!P1 BRA `(.L_x_17) ;  /* 0x0000004000089947 */ /* 0x002fea0003800000 */
.L_x_16:
[----:B------:R-:W-:-:S04]  /*1220*/  UISETP.LT.AND UP0, UPT, UR40, 0x1, UPT ;  /* 0x000000012800788c */ /* 0x000fc8000bf01270 */
[----:B------:R-:W-:-:S04]  /*1230*/  USEL UR4, UR40, 0x1, UP0 ;  /* 0x0000000128047887 */ /* 0x000fc80008000000 */
[----:B------:R-:W-:-:S06]  /*1240*/  UIADD3 UR4, UR40, -UR4, URZ ;  /* 0x8000000428047290 */ /* 0x000fcc000fffe03f */
[----:B01----:R-:W-:Y:S01]  /*1250*/  IMAD.U32 R0, RZ, RZ, UR4 ;  /* 0x00000004ff007e24 */ /* 0x003fe2000f8e00ff */
[----:B------:R-:W-:Y:S05]  /*1260*/  WARPSYNC.ALL ;  /* 0x0000000000007948 */ /* 0x000fea0003800000 */
[----:B------:R-:W-:Y:S01]  /*1270*/  ISETP.GE.AND P1, PT, R0, 0x1, PT ;  /* 0x000000010000780c */ /* 0x000fe20003f26270 */
[----:B------:R-:W-:Y:S01]  /*1280*/  UIADD3 UR4, UR42, 0x30100, URZ ;  /* 0x000301002a047890 */ /* 0x000fe2000fffe03f */
[----:B------:R-:W-:Y:S01]  /*1290*/  WARPGROUP.ARRIVE ;  /* 0x00000000000079c5 */ /* 0x000fe20000000000 */
[----:B------:R-:W-:Y:S01]  /*12a0*/  UMOV UR9, 0x40000040 ;  /* 0x4000004000097882 */ /* 0x000fe20000000000 */
[----:B------:R-:W-:Y:S01]  /*12b0*/  UMOV UR11, 0x40000000 ;  /* 0x40000000000b7882 */ /* 0x000fe20000000000 */
[----:B------:R-:W-:Y:S01]  /*12c0*/  USHF.R.U32.HI UR4, URZ, 0x4, UR4 ;  /* 0x000000043f047899 */ /* 0x000fe20008011604 */
[----:B------:R-:W-:Y:S01]  /*12d0*/  UMOV UR15, UR11 ;  /* 0x0000000b000f7c82 */ /* 0x000fe20008000000 */
[----:B------:R-:W-:-:S02]  /*12e0*/  UMOV UR13, 0x40000040 ;  /* 0x40000040000d7882 */ /* 0x000fc40000000000 */
[----:B------:R-:W-:Y:S02]  /*12f0*/  ULOP3.LUT UR5, UR4, 0x3fff, URZ, 0xc0, !UPT ;  /* 0x00003fff04057892 */ /* 0x000fe4000f8ec03f */
[----:B------:R-:W-:Y:S02]  /*1300*/  ULOP3.LUT UR4, UR41, 0x10000, URZ, 0xfc, !UPT ;  /* 0x0001000029047892 */ /* 0x000fe4000f8efc3f */
[----:B------:R-:W-:Y:S02]  /*1310*/  ULOP3.LUT UR5, UR5, 0x10000, URZ, 0xfc, !UPT ;  /* 0x0001000005057892 */ /* 0x000fe4000f8efc3f */
[----:B------:R-:W-:Y:S02]  /*1320*/  UIMAD UR8, UR39, 0xc00, UR4 ;  /* 0x00000c00270878a4 */ /* 0x000fe4000f8e0204 */
[----:B------:R-:W-:Y:S02]  /*1330*/  ULEA UR6, UR39, UR5, 0x7 ;  /* 0x0000000527067291 */ /* 0x000fe4000f8e383f */
[----:B------:R-:W-:-:S02]  /*1340*/  UIADD3 UR12, UR8, 0x400, URZ ;  /* 0x00000400080c7890 */ /* 0x000fc4000fffe03f */
[----:B------:R-:W-:-:S03]  /*1350*/  UIADD3 UR7, UR8, 0x402, URZ ;  /* 0x0000040208077890 */ /* 0x000fc6000fffe03f */
[----:B------:R-:W-:Y:S02]  /*1360*/  UMOV UR10, UR6 ;  /* 0x00000006000a7c82 */ /* 0x000fe40008000000 */
[----:B------:R-:W-:Y:S01]  /*1370*/  HGMMA.64x8x16.F32.BF16 R28, gdesc[UR8], RZ, !UPT, gsb0 ;  /* 0x00000000081c79f0 */ /* 0x000fe2000c0018ff */
[----:B------:R-:W-:Y:S01]  /*1380*/  UMOV UR14, UR10 ;  /* 0x0000000a000e7c82 */ /* 0x000fe20008000000 */
[----:B------:R-:W-:Y:S01]  /*1390*/  UIADD3 UR10, UR6, 0x46, URZ ;  /* 0x00000046060a7890 */ /* 0x000fe2000fffe03f */
[----:B------:R-:W-:Y:S01]  /*13a0*/  UMOV UR9, 0x40000040 ;  /* 0x4000004000097882 */ /* 0x000fe20000000000 */
[----:B------:R-:W-:Y:S01]  /*13b0*/  UMOV UR11, 0x40000000 ;  /* 0x40000000000b7882 */ /* 0x000fe20000000000 */
[----:B------:R-:W-:Y:S02]  /*13c0*/  WARPGROUP.DEPBAR.LE gsb0, 0x0 ;  /* 0x00008000000079c5 */ /* 0x000fe40000010000 */
[----:B------:R-:W-:-:S06]  /*13d0*/  WARPGROUP.ARRIVE ;  /* 0x00000000000079c5 */ /* 0x000fcc0000000000 */
[----:B------:R-:W-:Y:S01]  /*13e0*/  HGMMA.64x8x16.F32.BF16 R24, gdesc[UR12], RZ, !UPT, gsb0 ;  /* 0x000000000c1879f0 */ /* 0x000fe2000c0018ff */
[----:B------:R-:W-:Y:S02]  /*13f0*/  UIADD3 UR12, UR8, 0x2, URZ ;  /* 0x00000002080c7890 */ /* 0x000fe4000fffe03f */
[----:B------:R-:W-:Y:S01]  /*1400*/  UIADD3 UR14, UR6, 0x2, URZ ;  /* 0x00000002060e7890 */ /* 0x000fe2000fffe03f */
[----:B------:R-:W-:Y:S01]  /*1410*/  UMOV UR13, 0x40000040 ;  /* 0x40000040000d7882 */ /* 0x000fe20000000000 */
[----:B------:R-:W-:Y:S01]  /*1420*/  UMOV UR15, 0x40000000 ;  /* 0x40000000000f7882 */ /* 0x000fe20000000000 */
[----:B------:R-:W-:Y:S02]  /*1430*/  WARPGROUP.DEPBAR.LE gsb0, 0x0 ;  /* 0x00008000000079c5 */ /* 0x000fe40000010000 */
[----:B------:R-:W-:-:S06]  /*1440*/  WARPGROUP.ARRIVE ;  /* 0x00000000000079c5 */ /* 0x000fcc0000000000 */
[----:B------:R-:W-:Y:S01]  /*1450*/  HGMMA.64x8x16.F32.BF16 R28, gdesc[UR12], R28, gsb0 ;  /* 0x000000000c1c79f0 */ /* 0x000fe2000800181c */
[----:B------:R-:W-:Y:S01]  /*1460*/  UMOV UR12, UR7 ;  /* 0x00000007000c7c82 */ /* 0x000fe20008000000 */
[----:B------:R-:W-:Y:S01]  /*1470*/  UMOV UR13, 0x40000040 ;  /* 0x40000040000d7882 */ /* 0x000fe20000000000 */
[----:B------:R-:W-:Y:S01]  /*1480*/  UIADD3 UR7, UR8, 0x404, URZ ;  /* 0x0000040408077890 */ /* 0x000fe2000fffe03f */
[----:B------:R-:W-:Y:S02]  /*1490*/  WARPGROUP.DEPBAR.LE gsb0, 0x0 ;  /* 0x00008000000079c5 */ /* 0x000fe40000010000 */
[----:B------:R-:W-:-:S06]  /*14a0*/  WARPGROUP.ARRIVE ;  /* 0x00000000000079c5 */ /* 0x000fcc0000000000 */
[----:B------:R-:W-:Y:S01]  /*14b0*/  HGMMA.64x8x16.F32.BF16 R24, gdesc[UR12], R24, gsb0 ;  /* 0x000000000c1879f0 */ /* 0x000fe20008001818 */
        /* <DEDUP_REMOVED lines=56> */
[----:B------:R-:W-:Y:S01]  /*1840*/  UIADD3 UR6, UR8, 0xa06, URZ ;  /* 0x00000a0608067890 */ /* 0x000fe2000fffe03f */
[----:B------:R-:W-:Y:S02]  /*1850*/  WARPGROUP.DEPBAR.LE gsb0, 0x0 ;  /* 0x00008000000079c5 */ /* 0x000fe40000010000 */
[----:B------:R-:W-:-:S06]  /*1860*/  WARPGROUP.ARRIVE ;  /* 0x00000000000079c5 */ /* 0x000fcc0000000000 */
[----:B------:R-:W-:Y:S01]  /*1870*/  HGMMA.64x8x16.F32.BF16 R28, gdesc[UR12], R28, gsb0 ;  /* 0x000000000c1c79f0 */ /* 0x000fe2000800181c */
[----:B------:R-:W-:Y:S01]  /*1880*/  UMOV UR12, UR7 ;  /* 0x00000007000c7c82 */ /* 0x000fe20008000000 */
[----:B------:R-:W-:Y:S01]  /*1890*/  UMOV UR13, 0x40000040 ;  /* 0x40000040000d7882 */ /* 0x000fe20000000000 */
[----:B------:R-:W-:-:S07]  /*18a0*/  UIADD3 UR7, UR8, 0x606, URZ ;  /* 0x0000060608077890 */ /* 0x000fce000fffe03f */
[----:B------:R-:W-:Y:S01]  /*18b0*/  UMOV UR8, UR7 ;  /* 0x0000000700087c82 */ /* 0x000fe20008000000 */
[----:B------:R-:W-:Y:S02]  /*18c0*/  WARPGROUP.DEPBAR.LE gsb0, 0x0 ;  /* 0x00008000000079c5 */ /* 0x000fe40000010000 */
[----:B------:R-:W-:-:S06]  /*18d0*/  WARPGROUP.ARRIVE ;  /* 0x00000000000079c5 */ /* 0x000fcc0000000000 */
[----:B------:R-:W-:Y:S03]  /*18e0*/  HGMMA.64x8x16.F32.BF16 R24, gdesc[UR12], R24, gsb0 ;  /* 0x000000000c1879f0 */ /* 0x000fe60008001818 */
[----:B------:R-:W-:Y:S02]  /*18f0*/  WARPGROUP.DEPBAR.LE gsb0, 0x0 ;  /* 0x00008000000079c5 */ /* 0x000fe40000010000 */
[----:B------:R-:W-:-:S06]  /*1900*/  WARPGROUP.ARRIVE ;  /* 0x00000000000079c5 */ /* 0x000fcc0000000000 */
[----:B------:R-:W-:Y:S01]  /*1910*/  HGMMA.64x8x16.F32.BF16 R28, gdesc[UR8], R28, gsb0 ;  /* 0x00000000081c79f0 */ /* 0x000fe2000800181c */
[----:B------:R-:W-:Y:S01]  /*1920*/  UMOV UR8, UR6 ;  /* 0x0000000600087c82 */ /* 0x000fe20008000000 */
[----:B------:R-:W-:Y:S01]  /*1930*/  UMOV UR9, 0x40000040 ;  /* 0x4000004000097882 */ /* 0x000fe20000000000 */
[----:B------:R-:W-:Y:S02]  /*1940*/  WARPGROUP.DEPBAR.LE gsb0, 0x0 ;  /* 0x00008000000079c5 */ /* 0x000fe40000010000 */
[----:B------:R-:W-:-:S06]  /*1950*/  WARPGROUP.ARRIVE ;  /* 0x00000000000079c5 */ /* 0x000fcc0000000000 */
[----:B------:R-:W-:Y:S03]  /*1960*/  HGMMA.64x8x16.F32.BF16 R24, gdesc[UR8], R24, gsb0 ;  /* 0x00000000081879f0 */ /* 0x000fe60008001818 */
[----:B------:R-:W-:Y:S02]  /*1970*/  WARPGROUP.DEPBAR.LE gsb0, 0x0 ;  /* 0x00008000000079c5 */ /* 0x000fe40000010000 */
[----:B------:R-:W-:Y:S05]  /*1980*/  @!P1 BRA `(.L_x_18) ;  /* 0x0000000800489947 */ /* 0x000fea0003800000 */
[----:B------:R-:W-:-:S04]  /*1990*/  UIADD3 UR6, UR39, 0x1, URZ ;  /* 0x0000000127067890 */ /* 0x000fc8000fffe03f */
[----:B------:R-:W-:-:S04]  /*19a0*/  UISETP.NE.AND UP0, UPT, UR6, 0x4, UPT ;  /* 0x000000040600788c */ /* 0x000fc8000bf05270 */
[----:B------:R-:W-:Y:S02]  /*19b0*/  USEL UR7, URZ, 0x1, UP0 ;  /* 0x000000013f077887 */ /* 0x000fe40008000000 */
[----:B------:R-:W-:Y:S02]  /*19c0*/  USEL UR6, UR6, URZ, UP0 ;  /* 0x0000003f06067287 */ /* 0x000fe40008000000 */
[----:B------:R-:W-:-:S06]  /*19d0*/  ULOP3.LUT UR7, UR38, UR7, URZ, 0x3c, !UPT ;  /* 0x0000000726077292 */ /* 0x000fcc000f8e3c3f */
[----:B------:R-:W-:Y:S01]  /*19e0*/  IMAD.U32 R4, RZ, RZ, UR7 ;  /* 0x00000007ff047e24 */ /* 0x000fe2000f8e00ff */
[----:B------:R-:W-:-:S06]  /*19f0*/  UMOV UR7, UR39 ;  /* 0x0000002700077c82 */ /* 0x000fcc0008000000 */
.L_x_25:
[----:B01----:R-:W-:Y:S05]  /*1a00*/  @!P0 BRA `(.L_x_19) ;  /* 0x0000000000048947 */ /* 0x003fea0003800000 */
[----:B------:R-:W-:Y:S01]  /*1a10*/  BPT.TRAP 0x1 ;  /* 0x000000040000795c */ /* 0x000fe20000300000 */
.L_x_19:
[----:B------:R-:W0:Y:S01]  /*1a20*/  S2UR UR9, SR_CgaCtaId ;  /* 0x00000000000979c3 */ /* 0x000e220000008800 */
[----:B------:R-:W-:Y:S01]  /*1a30*/  UMOV UR8, 0x400 ;  /* 0x0000040000087882 */ /* 0x000fe20000000000 */
[----:B------:R-:W-:Y:S01]  /*1a40*/  SHF.L.U32 R2, R4, 0x1f, RZ ;  /* 0x0000001f04027819 */ /* 0x000fe200000006ff */
[----:B0-----:R-:W-:-:S04]  /*1a50*/  ULEA UR8, UR9, UR8, 0x18 ;  /* 0x0000000809087291 */ /* 0x001fc8000f8ec03f */
[----:B------:R-:W-:-:S09]  /*1a60*/  ULEA UR9, UR6, UR8, 0x3 ;  /* 0x0000000806097291 */ /* 0x000fd2000f8e183f */
[----:B------:R0:W1:Y:S01]  /*1a70*/  SYNCS.PHASECHK.TRANS64.TRYWAIT P1, [UR9], R2 ;  /* 0x00000002ff0075a7 */ /* 0x0000620008020149 */
[----:B------:R-:W-:Y:S05]  /*1a80*/  @!P0 BRA `(.L_x_20) ;  /* 0x0000000000048947 */ /* 0x000fea0003800000 */
[----:B------:R-:W-:Y:S01]  /*1a90*/  BPT.TRAP 0x1 ;  /* 0x000000040000795c */ /* 0x000fe20000300000 */
.L_x_20:
[----:B-1----:R-:W-:Y:S05]  /*1aa0*/  @P1 BRA `(.L_x_21) ;  /* 0x0000000000081947 */ /* 0x002fea0003800000 */
[----:B------:R-:W1:Y:S02]  /*1ab0*/  SYNCS.PHASECHK.TRANS64.TRYWAIT P1, [UR9], R2 ;  /* 0x00000002ff0075a7 */ /* 0x000e640008020149 */
[----:B-1----:R-:W-:Y:S05]  /*1ac0*/  @!P1 BRA `(.L_x_22) ;  /* 0x0000003400f09947 */ /* 0x002fea0003800000 */
.L_x_21:
[----:B------:R-:W-:Y:S01]  /*1ad0*/  ULEA UR12, UR6, UR5, 0x7 ;  /* 0x00000005060c7291 */ /* 0x000fe2000f8e383f */
[----:B------:R-:W-:Y:S01]  /*1ae0*/  WARPGROUP.ARRIVE ;  /* 0x00000000000079c5 */ /* 0x000fe20000000000 */
[----:B------:R-:W-:Y:S01]  /*1af0*/  UIMAD UR10, UR6, 0xc00, UR4 ;  /* 0x00000c00060a78a4 */ /* 0x000fe2000f8e0204 */
[----:B------:R-:W-:Y:S01]  /*1b00*/  UMOV UR19, 0x40000000 ;  /* 0x4000000000137882 */ /* 0x000fe20000000000 */
[----:B------:R-:W-:Y:S02]  /*1b10*/  UMOV UR17, 0x40000040 ;  /* 0x4000004000117882 */ /* 0x000fe40000000000 */
[----:B------:R-:W-:Y:S01]  /*1b20*/  UIADD3 UR9, UR10, 0x400, URZ ;  /* 0x000004000a097890 */ /* 0x000fe2000fffe03f */
[----:B------:R-:W-:Y:S02]  /*1b30*/  UMOV UR18, UR12 ;  /* 0x0000000c00127c82 */ /* 0x000fe40008000000 */
[----:B------:R-:W-:Y:S01]  /*1b40*/  UMOV UR16, UR10 ;  /* 0x0000000a00107c82 */ /* 0x000fe20008000000 */
[----:B------:R-:W-:Y:S01]  /*1b50*/  UIADD3 UR14, UR12, 0x46, URZ ;  /* 0x000000460c0e7890 */ /* 0x000fe2000fffe03f */
[----:B------:R-:W-:Y:S01]  /*1b60*/  HGMMA.64x8x16.F32.BF16 R28, gdesc[UR16], R28, gsb0 ;  /* 0x00000000101c79f0 */ /* 0x000fe2000800181c */
[----:B------:R-:W-:Y:S01]  /*1b70*/  UMOV UR17, 0x40000040 ;  /* 0x4000004000117882 */ /* 0x000fe20000000000 */
[----:B------:R-:W-:Y:S01]  /*1b80*/  UMOV UR16, UR9 ;  /* 0x0000000900107c82 */ /* 0x000fe20008000000 */
[----:B------:R-:W-:Y:S01]  /*1b90*/  UIADD3 UR9, UR10, 0x402, URZ ;  /* 0x000004020a097890 */ /* 0x000fe2000fffe03f */
[----:B------:R-:W-:Y:S01]  /*1ba0*/  UMOV UR15, 0x40000000 ;  /* 0x40000000000f7882 */ /* 0x000fe20000000000 */
[----:B------:R-:W-:Y:S01]  /*1bb0*/  UMOV UR13, 0x40000040 ;  /* 0x40000040000d7882 */ /* 0x000fe20000000000 */
[----:B------:R-:W-:-:S02]  /*1bc0*/  WARPGROUP.DEPBAR.LE gsb0, 0x0 ;  /* 0x00008000000079c5 */ /* 0x000fc40000010000 */
        /* <DEDUP_REMOVED lines=71> */
[----:B------:R-:W-:Y:S02]  /*2040*/  UIADD3 UR12, UR10, 0x606, URZ ;  /* 0x000006060a0c7890 */ /* 0x000fe4000fffe03f */
[----:B------:R-:W-:Y:S01]  /*2050*/  UIADD3 UR10, UR10, 0xa06, URZ ;  /* 0x00000a060a0a7890 */ /* 0x000fe2000fffe03f */
        /* <DEDUP_REMOVED lines=18> */
[----:B------:R-:W-:Y:S01]  /*2180*/  BPT.TRAP 0x1 ;  /* 0x000000040000795c */ /* 0x000fe20000300000 */
.L_x_23:
[----:B------:R-:W-:Y:S01]  /*2190*/  ULEA UR8, UR7, UR8, 0x3 ;  /* 0x0000000807087291 */ /* 0x000fe2000f8e183f */
[----:B------:R-:W-:-:S03]  /*21a0*/  ISETP.GT.U32.AND P1, PT, R17, 0x1, PT ;  /* 0x000000011100780c */ /* 0x000fc60003f24070 */
[----:B------:R-:W-:-:S04]  /*21b0*/  UIADD3 UR8, UR8, 0x20, URZ ;  /* 0x0000002008087890 */ /* 0x000fc8000fffe03f */
[----:B------:R-:W-:-:S09]  /*21c0*/  UPRMT UR8, URZ, 0x654, UR8 ;  /* 0x000006543f087896 */ /* 0x000fd20008000008 */
[----:B------:R-:W-:Y:S01]  /*21d0*/  SYNCS.ARRIVE.TRANS64.RED.A1T0 RZ, [UR8], RZ ;  /* 0x000000ffffff79a7 */ /* 0x000fe20008100408 */
[----:B------:R-:W-:Y:S05]  /*21e0*/  @P1 BRA `(.L_x_24) ;  /* 0x0000000000041947 */ /* 0x000fea0003800000 */
[----:B------:R-:W-:Y:S01]  /*21f0*/  BPT.TRAP 0x1 ;  /* 0x000000040000795c */ /* 0x000fe20000300000 */
.L_x_24:
[----:B------:R-:W-:Y:S01]  /*2200*/  UIADD3 UR6, UR6, 0x1, URZ ;  /* 0x0000000106067890 */ /* 0x000fe2000fffe03f */
[C---:B------:R-:W-:Y:S01]  /*2210*/  ISETP.GT.AND P1, PT, R0.reuse, 0x1, PT ;  /* 0x000000010000780c */ /* 0x040fe20003f24270 */
[----:B------:R-:W-:Y:S01]  /*2220*/  UIADD3 UR7, UR7, 0x1, URZ ;  /* 0x0000000107077890 */ /* 0x000fe2000fffe03f */
[----:B------:R-:W-:Y:S01]  /*2230*/  VIADD R0, R0, 0xffffffff ;  /* 0xffffffff00007836 */ /* 0x000fe20000000000 */
[----:B------:R-:W-:Y:S02]  /*2240*/  UISETP.NE.AND UP0, UPT, UR6, 0x4, UPT ;  /* 0x000000040600788c */ /* 0x000fe4000bf05270 */
[----:B------:R-:W-:Y:S02]  /*2250*/  UISETP.NE.AND UP1, UPT, UR7, 0x4, UPT ;  /* 0x000000040700788c */ /* 0x000fe4000bf25270 */
[----:B------:R-:W-:Y:S02]  /*2260*/  USEL UR8, URZ, 0x1, UP0 ;  /* 0x000000013f087887 */ /* 0x000fe40008000000 */
[----:B------:R-:W-:-:S02]  /*2270*/  USEL UR6, UR6, URZ, UP0 ;  /* 0x0000003f06067287 */ /* 0x000fc40008000000 */
[----:B------:R-:W-:Y:S02]  /*2280*/  USEL UR7, UR7, URZ, UP1 ;  /* 0x0000003f07077287 */ /* 0x000fe40008800000 */
[----:B------:R-:W-:Y:S01]  /*2290*/  LOP3.LUT R4, R4, UR8, RZ, 0x3c, !PT ;  /* 0x0000000804047c12 */ /* 0x000fe2000f8e3cff */
[----:B------:R-:W-:Y:S09]  /*22a0*/  @P1 BRA `(.L_x_25) ;  /* 0xfffffff400d41947 */ /* 0x000ff2000383ffff */
.L_x_18:
[----:B------:R-:W3:Y:S02]  /*22b0*/  LDC R0, c[0x0][0x28c] ;  /* 0x0000a300ff007b82 */ /* 0x000ee40000000800 */
[----:B---3--:R-:W-:-:S13]  /*22c0*/  ISETP.GE.AND P1, PT, R0, 0x1, PT ;  /* 0x000000010000780c */ /* 0x008fda0003f26270 */
[----:B------:R-:W-:Y:S05]  /*22d0*/  @!P1 BRA `(.L_x_26) ;  /* 0x0000000000409947 */ /* 0x000fea0003800000 */
[----:B------:R-:W-:Y:S05]  /*22e0*/  @!P0 BRA `(.L_x_27) ;  /* 0x0000000000048947 */ /* 0x000fea0003800000 */
[----:B------:R-:W-:Y:S01]  /*22f0*/  BPT.TRAP 0x1 ;  /* 0x000000040000795c */ /* 0x000fe20000300000 */
.L_x_27:
[----:B------:R-:W3:Y:S01]  /*2300*/  S2UR UR6, SR_CgaCtaId ;  /* 0x00000000000679c3 */ /* 0x000ee20000008800 */
[----:B------:R-:W-:Y:S01]  /*2310*/  UISETP.LT.AND UP0, UPT, UR40, 0x1, UPT ;  /* 0x000000012800788c */ /* 0x000fe2000bf01270 */
[----:B------:R-:W-:Y:S01]  /*2320*/  ISETP.GT.U32.AND P0, PT, R17, 0x1, PT ;  /* 0x000000011100780c */ /* 0x000fe20003f04070 */
[----:B------:R-:W-:Y:S02]  /*2330*/  UMOV UR5, 0x400 ;  /* 0x0000040000057882 */ /* 0x000fe40000000000 */
[----:B------:R-:W-:-:S04]  /*2340*/  USEL UR4, UR40, 0x1, UP0 ;  /* 0x0000000128047887 */ /* 0x000fc80008000000 */
[----:B------:R-:W-:-:S04]  /*2350*/  UIADD3 UR4, UR39, UR40, -UR4 ;  /* 0x0000002827047290 */ /* 0x000fc8000fffe804 */
[----:B------:R-:W-:-:S04]  /*2360*/  USHF.L.U32 UR4, UR4, 0x3, URZ ;  /* 0x0000000304047899 */ /* 0x000fc8000800063f */
[----:B------:R-:W-:Y:S02]  /*2370*/  ULOP3.LUT UR4, UR4, 0x18, URZ, 0xc0, !UPT ;  /* 0x0000001804047892 */ /* 0x000fe4000f8ec03f */
[----:B---3--:R-:W-:-:S04]  /*2380*/  ULEA UR5, UR6, UR5, 0x18 ;  /* 0x0000000506057291 */ /* 0x008fc8000f8ec03f */
[----:B------:R-:W-:-:S04]  /*2390*/  UIADD3 UR4, UR5, 0x20, UR4 ;  /* 0x0000002005047890 */ /* 0x000fc8000fffe004 */
[----:B------:R-:W-:-:S09]  /*23a0*/  UPRMT UR4, URZ, 0x654, UR4 ;  /* 0x000006543f047896 */ /* 0x000fd20008000004 */
[----:B------:R-:W-:Y:S01]  /*23b0*/  SYNCS.ARRIVE.TRANS64.RED.A1T0 RZ, [UR4], RZ ;  /* 0x000000ffffff79a7 */ /* 0x000fe20008100404 */
[----:B------:R-:W-:Y:S05]  /*23c0*/  @P0 BRA `(.L_x_26) ;  /* 0x0000000000040947 */ /* 0x000fea0003800000 */
[----:B------:R-:W-:Y:S01]  /*23d0*/  BPT.TRAP 0x1 ;  /* 0x000000040000795c */ /* 0x000fe20000300000 */
.L_x_26:
[----:B------:R-:W3:Y:S01]  /*23e0*/  LDC R7, c[0x0][0x288] ;  /* 0x0000a200ff077b82 */ /* 0x000ee20000000800 */
[----:B------:R-:W-:Y:S01]  /*23f0*/  LOP3.LUT R0, R23, 0x1, RZ, 0xc0, !PT ;  /* 0x0000000117007812 */ /* 0x000fe200078ec0ff */
[----:B------:R-:W-:Y:S01]  /*2400*/  UIADD3 UR39, UR40, UR39, URZ ;  /* 0x0000002728277290 */ /* 0x000fe2000fffe03f */
[----:B01----:R-:W-:Y:S01]  /*2410*/  SHF.R.U32.HI R2, RZ, 0x2, R16 ;  /* 0x00000002ff027819 */ /* 0x003fe20000011610 */
[----:B------:R-:W-:Y:S01]  /*2420*/  IMAD.SHL.U32 R11, R36, 0x8, RZ ;  /* 0x00000008240b7824 */ /* 0x000fe200078e00ff */
[----:B------:R-:W-:Y:S01]  /*2430*/  LOP3.LUT R3, R16, 0x60, RZ, 0xc0, !PT ;  /* 0x0000006010037812 */ /* 0x000fe200078ec0ff */
[----:B------:R-:W-:Y:S01]  /*2440*/  IMAD.SHL.U32 R5, R0, 0x40, RZ ;  /* 0x0000004000057824 */ /* 0x000fe200078e00ff */
[----:B------:R-:W-:Y:S01]  /*2450*/  LOP3.LUT R2, R2, 0x7, RZ, 0xc0, !PT ;  /* 0x0000000702027812 */ /* 0x000fe200078ec0ff */
[----:B------:R-:W-:Y:S01]  /*2460*/  USHF.R.U32.HI UR4, URZ, 0x2, UR39 ;  /* 0x000000023f047899 */ /* 0x000fe20008011627 */
[----:B------:R-:W-:Y:S01]  /*2470*/  SHF.R.U32.HI R3, RZ, 0x1, R3 ;  /* 0x00000001ff037819 */ /* 0x000fe20000011603 */
[----:B------:R-:W-:Y:S01]  /*2480*/  IMAD.SHL.U32 R4, R16, 0x2, RZ ;  /* 0x0000000210047824 */ /* 0x000fe200078e00ff */
[--C-:B------:R-:W-:Y:S01]  /*2490*/  LOP3.LUT R8, R5, 0x40, R2.reuse, 0xe2, !PT ;  /* 0x0000004005087812 */ /* 0x100fe200078ee202 */
[----:B------:R-:W-:Y:S01]  /*24a0*/  ULOP3.LUT UR4, UR4, 0x1, URZ, 0xc0, !UPT ;  /* 0x0000000104047892 */ /* 0x000fe2000f8ec03f */
[----:B------:R-:W-:Y:S01]  /*24b0*/  IADD3 R5, RZ, -R3, -R2 ;  /* 0x80000003ff057210 */ /* 0x000fe20007ffe802 */
[----:B------:R-:W-:Y:S01]  /*24c0*/  ULDC UR8, c[0x0][0x284] ;  /* 0x0000a10000087ab9 */ /* 0x000fe20000000800 */
[----:B------:R-:W-:Y:S01]  /*24d0*/  UISETP.GT.U32.AND UP1, UPT, UR39, 0x3, UPT ;  /* 0x000000032700788c */ /* 0x000fe2000bf24070 */
[----:B------:R-:W-:Y:S01]  /*24e0*/  SHF.R.S32.HI R15, RZ, 0x1f, R33 ;  /* 0x0000001fff0f7819 */ /* 0x000fe20000011421 */
[----:B------:R-:W-:Y:S01]  /*24f0*/  UISETP.NE.U32.AND UP0, UPT, UR4, 0x1, UPT ;  /* 0x000000010400788c */ /* 0x000fe2000bf05070 */
[----:B------:R-:W-:Y:S01]  /*2500*/  IMAD R6, R0, -0x40, R5 ;  /* 0xffffffc000067824 */ /* 0x000fe200078e0205 */
[----:B------:R-:W-:Y:S01]  /*2510*/  LOP3.LUT R0, R16, 0x3, RZ, 0xc0, !PT ;  /* 0x0000000310007812 */ /* 0x000fe200078ec0ff */
[----:B------:R-:W-:Y:S01]  /*2520*/  ULDC.64 UR6, c[0x0][0x5d0] ;  /* 0x0001740000067ab9 */ /* 0x000fe20000000a00 */
[----:B------:R-:W-:Y:S01]  /*2530*/  LOP3.LUT R4, R11, 0x6, R4, 0xf8, !PT ;  /* 0x000000060b047812 */ /* 0x000fe200078ef804 */
[----:B------:R-:W-:Y:S01]  /*2540*/  UISETP.LT.U32.AND UP1, UPT, UR40, 0x4, UP1 ;  /* 0x000000042800788c */ /* 0x000fe20008f21070 */
[----:B------:R-:W-:Y:S01]  /*2550*/  IMAD R2, R15, UR6, RZ ;  /* 0x000000060f027c24 */ /* 0x000fe2000f8e02ff */
[----:B---3--:R-:W-:Y:S01]  /*2560*/  ISETP.GE.AND P0, PT, R11, R7, PT ;  /* 0x000000070b00720c */ /* 0x008fe20003f06270 */
[----:B------:R-:W-:Y:S01]  /*2570*/  IMAD R0, R0, -0x2, R7 ;  /* 0xfffffffe00007824 */ /* 0x000fe200078e0207 */
[----:B------:R-:W-:Y:S01]  /*2580*/  UISETP.GT.U32.AND UP0, UPT, UR40, 0x3, !UP0 ;  /* 0x000000032800788c */ /* 0x000fe2000c704070 */
[----:B------:R-:W-:Y:S01]  /*2590*/  IMAD R7, R37, 0xc0, RZ ;  /* 0x000000c025077824 */ /* 0x000fe200078e02ff */
[----:B------:R-:W-:Y:S01]  /*25a0*/  SHF.R.S32.HI R5, RZ, 0x1f, R4 ;  /* 0x0000001fff057819 */ /* 0x000fe20000011404 */
[----:B------:R-:W-:Y:S01]  /*25b0*/  USEL UR5, URZ, 0x1, !UP1 ;  /* 0x000000013f057887 */ /* 0x000fe2000c800000 */
[----:B------:R-:W-:Y:S01]  /*25c0*/  LOP3.LUT R8, R8, R3, RZ, 0xfc, !PT ;  /* 0x0000000308087212 */ /* 0x000fe200078efcff */
[----:B------:R-:W-:Y:S01]  /*25d0*/  USEL UR4, URZ, 0x1, !UP0 ;  /* 0x000000013f047887 */ /* 0x000fe2000c000000 */
[----:B------:R-:W-:Y:S01]  /*25e0*/  ISETP.GE.OR P0, PT, R7, UR8, P0 ;  /* 0x0000000807007c0c */ /* 0x000fe20008706670 */
[C---:B------:R-:W-:Y:S01]  /*25f0*/  IMAD R13, R33.reuse, UR7, R2 ;  /* 0x00000007210d7c24 */ /* 0x040fe2000f8e0202 */
[----:B------:R-:W-:Y:S01]  /*2600*/  ULOP3.LUT UR39, UR39, 0x3, URZ, 0xc0, !UPT ;  /* 0x0000000327277892 */ /* 0x000fe2000f8ec03f */
[----:B------:R-:W-:Y:S01]  /*2610*/  IMAD.WIDE.U32 R2, R33, UR6, R4 ;  /* 0x0000000621027c25 */ /* 0x000fe2000f8e0004 */
[----:B------:R-:W-:Y:S01]  /*2620*/  IADD3 R50, -R7, UR8, R6 ;  /* 0x0000000807327c10 */ /* 0x000fe2000fffe106 */
[----:B------:R-:W-:-:S02]  /*2630*/  ULOP3.LUT UR38, UR4, UR38, UR5, 0x96, !UPT ;  /* 0x0000002604267292 */ /* 0x000fc4000f8e9605 */
[----:B------:R-:W-:Y:S02]  /*2640*/  IMAD.MOV.U32 R9, RZ, RZ, RZ ;  /* 0x000000ffff097224 */ /* 0x000fe400078e00ff */
[----:B------:R-:W-:Y:S02]  /*2650*/  IMAD.IADD R54, R0, 0x1, -R11 ;  /* 0x0000000100367824 */ /* 0x000fe400078e0a0b */
[----:B------:R-:W-:Y:S02]  /*2660*/  IMAD.IADD R7, R3, 0x1, R13 ;  /* 0x0000000103077824 */ /* 0x000fe400078e020d */
[----:B------:R-:W-:-:S04]  /*2670*/  IMAD.WIDE R8, R37, 0xc0, R8 ;  /* 0x000000c025087825 */ /* 0x000fc800078e0208 */
[----:B------:R-:W-:Y:S02]  /*2680*/  IMAD.MOV.U32 R0, RZ, RZ, -0x1 ;  /* 0xffffffffff007424 */ /* 0x000fe400078e00ff */
[----:B------:R-:W-:Y:S01]  /*2690*/  IMAD.MOV.U32 R6, RZ, RZ, R2 ;  /* 0x000000ffff067224 */ /* 0x000fe200078e0002 */
[----:B------:R-:W-:Y:S06]  /*26a0*/  @P0 BRA `(.L_x_28) ;  /* 0x0000000c00800947 */ /* 0x000fec0003800000 */
[----:B------:R-:W0:Y:S01]  /*26b0*/  LDC.64 R2, c[0x0][0x5c8] ;  /* 0x00017200ff027b82 */ /* 0x000e220000000a00 */
[----:B-----5:R-:W-:Y:S01]  /*26c0*/  FSETP.NEU.AND P0, PT, R34, RZ, PT ;  /* 0x000000ff2200720b */ /* 0x020fe20003f0d000 */
[----:B------:R-:W-:Y:S01]  /*26d0*/  BSSY B0, `(.L_x_28) ;  /* 0x00000dd000007945 */ /* 0x000fe20003800000 */
[-C--:B0-----:R-:W-:Y:S02]  /*26e0*/  IMAD R10, R9, R2.reuse, RZ ;  /* 0x00000002090a7224 */ /* 0x081fe400078e02ff */
[----:B------:R-:W-:-:S04]  /*26f0*/  IMAD.WIDE.U32 R38, R8, R2, R6 ;  /* 0x0000000208267225 */ /* 0x000fc800078e0006 */
[----:B------:R-:W-:-:S04]  /*2700*/  IMAD R7, R8, R3, R10 ;  /* 0x0000000308077224 */ /* 0x000fc800078e020a */
[----:B--2---:R-:W-:Y:S01]  /*2710*/  IMAD.IADD R35, R39, 0x1, R7 ;  /* 0x0000000127237824 */ /* 0x004fe200078e0207 */
[----:B------:R-:W-:Y:S06]  /*2720*/  @!P0 BRA `(.L_x_29) ;  /* 0x0000000800908947 */ /* 0x000fec0003800000 */
[----:B------:R-:W0:Y:S01]  /*2730*/  LDC.64 R10, c[0x0][0x5b8] ;  /* 0x00016e00ff0a7b82 */ /* 0x000e220000000a00 */
[----:B------:R-:W-:Y:S01]  /*2740*/  ISETP.GT.AND P1, PT, R50, RZ, PT ;  /* 0x000000ff3200720c */ /* 0x000fe20003f24270 */
[----:B------:R-:W-:-:S03]  /*2750*/  ULDC.64 UR4, c[0x0][0x5c0] ;  /* 0x0001700000047ab9 */ /* 0x000fc60000000a00 */
[----:B------:R-:W-:-:S03]  /*2760*/  ISETP.GT.AND P2, PT, R54, RZ, P1 ;  /* 0x000000ff3600720c */ /* 0x000fc60000f44270 */
[----:B------:R-:W1:Y:S08]  /*2770*/  LDC.64 R52, c[0x0][0x5b0] ;  /* 0x00016c00ff347b82 */ /* 0x000e700000000a00 */
[----:B------:R-:W2:Y:S01]  /*2780*/  LDC.64 R6, c[0x0][0x5a8] ;  /* 0x00016a00ff067b82 */ /* 0x000ea20000000a00 */
[-C--:B0-----:R-:W-:Y:S02]  /*2790*/  IMAD R12, R15, R10.reuse, RZ ;  /* 0x0000000a0f0c7224 */ /* 0x081fe400078e02ff */
[----:B------:R-:W-:-:S04]  /*27a0*/  IMAD.WIDE.U32 R42, R33, R10, R4 ;  /* 0x0000000a212a7225 */ /* 0x000fc800078e0004 */
[----:B------:R-:W-:Y:S02]  /*27b0*/  IMAD R49, R33, R11, R12 ;  /* 0x0000000b21317224 */ /* 0x000fe400078e020c */
[-C--:B-1----:R-:W-:Y:S02]  /*27c0*/  IMAD R11, R9, R52.reuse, RZ ;  /* 0x00000034090b7224 */ /* 0x082fe400078e02ff */
[----:B------:R-:W-:Y:S02]  /*27d0*/  IMAD.IADD R15, R43, 0x1, R49 ;  /* 0x000000012b0f7824 */ /* 0x000fe400078e0231 */
[----:B------:R-:W-:Y:S02]  /*27e0*/  IMAD.MOV.U32 R14, RZ, RZ, R42 ;  /* 0x000000ffff0e7224 */ /* 0x000fe400078e002a */
[C---:B------:R-:W-:Y:S02]  /*27f0*/  IMAD R51, R8.reuse, R53, R11 ;  /* 0x0000003508337224 */ /* 0x040fe400078e020b */
[----:B------:R-:W-:-:S04]  /*2800*/  IMAD.WIDE.U32 R12, R8, R52, R14 ;  /* 0x00000034080c7225 */ /* 0x000fc800078e000e */
[----:B------:R-:W-:Y:S01]  /*2810*/  IMAD.IADD R11, R13, 0x1, R51 ;  /* 0x000000010d0b7824 */ /* 0x000fe200078e0233 */
[----:B--2---:R-:W-:-:S04]  /*2820*/  LEA R20, P0, R12, R6, 0x1 ;  /* 0x000000060c147211 */ /* 0x004fc800078008ff */
[----:B------:R-:W-:-:S05]  /*2830*/  LEA.HI.X R21, R12, R7, R11, 0x1, P0 ;  /* 0x000000070c157211 */ /* 0x000fca00000f0c0b */
[----:B------:R0:W2:Y:S01]  /*2840*/  @P2 LDG.E.LTC128B.U16 R11, desc[UR36][R20.64] ;  /* 0x00000024140b2981 */ /* 0x0000a2000c1e1520 */
[----:B------:R-:W-:Y:S01]  /*2850*/  LEA R12, P0, R38, UR4, 0x1 ;  /* 0x00000004260c7c11 */ /* 0x000fe2000f8008ff */
[----:B------:R-:W-:Y:S01]  /*2860*/  IMAD.WIDE.U32 R36, R8, R52, R4 ;  /* 0x0000003408247225 */ /* 0x000fe200078e0004 */
[----:B------:R-:W-:Y:S01]  /*2870*/  ISETP.GT.AND P1, PT, R54, 0x1, P1 ;  /* 0x000000013600780c */ /* 0x000fe20000f24270 */
[----:B------:R-:W-:Y:S02]  /*2880*/  BSSY B1, `(.L_x_30) ;  /* 0x0000010000017945 */ /* 0x000fe40003800000 */
[----:B------:R-:W-:Y:S02]  /*2890*/  IMAD.IADD R37, R51, 0x1, R37 ;  /* 0x0000000133257824 */ /* 0x000fe400078e0225 */
[----:B------:R-:W-:-:S04]  /*28a0*/  IMAD.WIDE.U32 R36, R33, R10, R36 ;  /* 0x0000000a21247225 */ /* 0x000fc800078e0024 */
[----:B0-----:R-:W-:Y:S01]  /*28b0*/  IMAD.IADD R21, R49, 0x1, R37 ;  /* 0x0000000131157824 */ /* 0x001fe200078e0225 */
[----:B------:R-:W-:Y:S01]  /*28c0*/  SHF.L.U64.HI R37, R52, 0x3, R53 ;  /* 0x0000000334257819 */ /* 0x000fe20000010235 */
[----:B--2---:R-:W-:-:S04]  /*28d0*/  IMAD.U32 R13, R11, 0x10000, RZ ;  /* 0x000100000b0d7824 */ /* 0x004fc800078e00ff */
[----:B------:R-:W-:-:S04]  /*28e0*/  FMUL R13, R13, R34 ;  /* 0x000000220d0d7220 */ /* 0x000fc80000400000 */
[----:B------:R-:W-:Y:S01]  /*28f0*/  FFMA R28, R28, R32, R13 ;  /* 0x000000201c1c7223 */ /* 0x000fe2000000000d */
[----:B------:R-:W-:Y:S02]  /*2900*/  LEA.HI.X R13, R38, UR5, R35, 0x1, P0 ;  /* 0x00000005260d7c11 */ /* 0x000fe400080f0c23 */
[C---:B------:R-:W-:Y:S02]  /*2910*/  LEA R20, P0, R36.reuse, R6, 0x1 ;  /* 0x0000000624147211 */ /* 0x040fe400078008ff */
[----:B------:R-:W-:Y:S02]  /*2920*/  F2FP.BF16.F32.PACK_AB R28, RZ, R28 ;  /* 0x0000001cff1c723e */ /* 0x000fe400000010ff */
[----:B------:R-:W-:Y:S01]  /*2930*/  LEA.HI.X R21, R36, R7, R21, 0x1, P0 ;  /* 0x0000000724157211 */ /* 0x000fe200000f0c15 */
[----:B------:R-:W-:Y:S02]  /*2940*/  IMAD.SHL.U32 R36, R52, 0x8, RZ ;  /* 0x0000000834247824 */ /* 0x000fe400078e00ff */
[----:B------:R0:W-:Y:S01]  /*2950*/  @P2 STG.E.U16 desc[UR36][R12.64], R28 ;  /* 0x0000001c0c002986 */ /* 0x0001e2000c101524 */
[----:B------:R-:W-:Y:S05]  /*2960*/  @!P1 BRA `(.L_x_31) ;  /* 0x0000000000049947 */ /* 0x000fea0003800000 */
[----:B------:R1:W5:Y:S02]  /*2970*/  LDG.E.LTC128B.U16 R11, desc[UR36][R20.64+0x2] ;  /* 0x00000224140b7981 */ /* 0x000364000c1e1520 */
.L_x_31:
[----:B------:R-:W-:Y:S05]  /*2980*/  BSYNC B1 ;  /* 0x0000000000017941 */ /* 0x000fea0003800000 */
.L_x_30:
[----:B-1---5:R-:W-:Y:S01]  /*2990*/  IMAD.U32 R21, R11, 0x10000, RZ ;  /* 0x000100000b157824 */ /* 0x022fe200078e00ff */
[----:B------:R-:W-:Y:S01]  /*29a0*/  ISETP.GT.AND P0, PT, R50, 0x8, PT ;  /* 0x000000083200780c */ /* 0x000fe20003f04270 */
[----:B------:R-:W-:Y:S01]  /*29b0*/  IMAD.WIDE.U32 R38, R8, R52, R36 ;  /* 0x0000003408267225 */ /* 0x000fe200078e0024 */
[----:B------:R-:W-:Y:S03]  /*29c0*/  BSSY B1, `(.L_x_32) ;  /* 0x000000d000017945 */ /* 0x000fe60003800000 */
[----:B------:R-:W-:Y:S01]  /*29d0*/  FMUL R20, R21, R34 ;  /* 0x0000002215147220 */ /* 0x000fe20000400000 */
[----:B------:R-:W-:Y:S01]  /*29e0*/  ISETP.GT.AND P2, PT, R54, RZ, P0 ;  /* 0x000000ff3600720c */ /* 0x000fe20000744270 */
[----:B------:R-:W-:Y:S01]  /*29f0*/  IMAD.IADD R35, R51, 0x1, R39 ;  /* 0x0000000133237824 */ /* 0x000fe200078e0227 */
[----:B------:R-:W-:Y:S01]  /*2a00*/  IADD3 R21, P3, R42, R38, RZ ;  /* 0x000000262a157210 */ /* 0x000fe20007f7e0ff */
[----:B------:R-:W-:-:S04]  /*2a10*/  FFMA R20, R29, R32, R20 ;  /* 0x000000201d147223 */ /* 0x000fc80000000014 */
[----:B0-----:R-:W-:Y:S01]  /*2a20*/  IMAD.X R28, R35, 0x1, R15, P3 ;  /* 0x00000001231c7824 */ /* 0x001fe200018e060f */
[----:B------:R-:W-:Y:S02]  /*2a30*/  F2FP.BF16.F32.PACK_AB R29, RZ, R20 ;  /* 0x00000014ff1d723e */ /* 0x000fe400000010ff */
[----:B------:R-:W-:-:S03]  /*2a40*/  LEA R20, P3, R21, R6, 0x1 ;  /* 0x0000000615147211 */ /* 0x000fc600078608ff */
[----:B------:R0:W-:Y:S01]  /*2a50*/  @P1 STG.E.U16 desc[UR36][R12.64+0x2], R29 ;  /* 0x0000021d0c001986 */ /* 0x0001e2000c101524 */
[----:B------:R-:W-:Y:S01]  /*2a60*/  LEA.HI.X R21, R21, R7, R28, 0x1, P3 ;  /* 0x0000000715157211 */ /* 0x000fe200018f0c1c */
[----:B------:R-:W-:Y:S08]  /*2a70*/  @!P2 BRA `(.L_x_33) ;  /* 0x000000000004a947 */ /* 0x000ff00003800000 */
[----:B------:R1:W5:Y:S02]  /*2a80*/  LDG.E.LTC128B.U16 R11, desc[UR36][R20.64] ;  /* 0x00000024140b7981 */ /* 0x000364000c1e1520 */
.L_x_33:
[----:B------:R-:W-:Y:S05]  /*2a90*/  BSYNC B1 ;  /* 0x0000000000017941 */ /* 0x000fea0003800000 */
.L_x_32:
[----:B-1---5:R-:W-:Y:S01]  /*2aa0*/  IMAD.U32 R21, R11, 0x10000, RZ ;  /* 0x000100000b157824 */ /* 0x022fe200078e00ff */
[----:B------:R-:W-:Y:S01]  /*2ab0*/  IADD3 R20, P1, R4, R38, RZ ;  /* 0x0000002604147210 */ /* 0x000fe20007f3e0ff */
[----:B------:R-:W-:Y:S01]  /*2ac0*/  BSSY B1, `(.L_x_34) ;  /* 0x0000010000017945 */ /* 0x000fe20003800000 */
[----:B------:R-:W-:Y:S01]  /*2ad0*/  ISETP.GT.AND P0, PT, R54, 0x1, P0 ;  /* 0x000000013600780c */ /* 0x000fe20000704270 */
[----:B0-----:R-:W-:Y:S02]  /*2ae0*/  FMUL R29, R21, R34 ;  /* 0x00000022151d7220 */ /* 0x001fe40000400000 */
[----:B------:R-:W-:Y:S01]  /*2af0*/  IMAD.X R21, R5, 0x1, R35, P1 ;  /* 0x0000000105157824 */ /* 0x000fe200008e0623 */
[----:B------:R-:W-:Y:S01]  /*2b00*/  LEA R12, P1, R2, R12, 0x4 ;  /* 0x0000000c020c7211 */ /* 0x000fe200078220ff */
[----:B------:R-:W-:Y:S01]  /*2b10*/  FFMA R29, R30, R32, R29 ;  /* 0x000000201e1d7223 */ /* 0x000fe2000000001d */
[----:B------:R-:W-:Y:S02]  /*2b20*/  IMAD.WIDE.U32 R20, R33, R10, R20 ;  /* 0x0000000a21147225 */ /* 0x000fe400078e0014 */
[----:B------:R-:W-:-:S02]  /*2b30*/  LEA.HI.X R13, R2, R13, R3, 0x4, P1 ;  /* 0x0000000d020d7211 */ /* 0x000fc400008f2403 */
[----:B------:R-:W-:Y:S01]  /*2b40*/  F2FP.BF16.F32.PACK_AB R29, RZ, R29 ;  /* 0x0000001dff1d723e */ /* 0x000fe200000010ff */
[----:B------:R-:W-:Y:S01]  /*2b50*/  IMAD.IADD R21, R49, 0x1, R21 ;  /* 0x0000000131157824 */ /* 0x000fe200078e0215 */
[C---:B------:R-:W-:Y:S02]  /*2b60*/  LEA R28, P1, R20.reuse, R6, 0x1 ;  /* 0x00000006141c7211 */ /* 0x040fe400078208ff */
[----:B------:R-:W-:Y:S02]  /*2b70*/  PRMT R30, R29, 0x7610, R30 ;  /* 0x000076101d1e7816 */ /* 0x000fe4000000001e */
[----:B------:R-:W-:-:S03]  /*2b80*/  LEA.HI.X R29, R20, R7, R21, 0x1, P1 ;  /* 0x00000007141d7211 */ /* 0x000fc600008f0c15 */
[----:B------:R0:W-:Y:S01]  /*2b90*/  @P2 STG.E.U16 desc[UR36][R12.64], R30 ;  /* 0x0000001e0c002986 */ /* 0x0001e2000c101524 */
[----:B------:R-:W-:Y:S05]  /*2ba0*/  @!P0 BRA `(.L_x_35) ;  /* 0x0000000000048947 */ /* 0x000fea0003800000 */
[----:B------:R1:W5:Y:S02]  /*2bb0*/  LDG.E.LTC128B.U16 R11, desc[UR36][R28.64+0x2] ;  /* 0x000002241c0b7981 */ /* 0x000364000c1e1520 */
.L_x_35:
[----:B------:R-:W-:Y:S05]  /*2bc0*/  BSYNC B1 ;  /* 0x0000000000017941 */ /* 0x000fea0003800000 */
.L_x_34:
[----:B------:R-:W-:Y:S01]  /*2bd0*/  IMAD.MOV.U32 R20, RZ, RZ, R38 ;  /* 0x000000ffff147224 */ /* 0x000fe200078e0026 */
[----:B------:R-:W-:Y:S01]  /*2be0*/  ISETP.GT.AND P1, PT, R50, 0x80, PT ;  /* 0x000000803200780c */ /* 0x000fe20003f24270 */
[--C-:B------:R-:W-:Y:S01]  /*2bf0*/  IMAD.MOV.U32 R21, RZ, RZ, R35.reuse ;  /* 0x000000ffff157224 */ /* 0x100fe200078e0023 */
[C---:B-----5:R-:W-:Y:S01]  /*2c00*/  PRMT R35, R11.reuse, 0x7610, R35 ;  /* 0x000076100b237816 */ /* 0x060fe20000000023 */
[----:B-1----:R-:W-:Y:S01]  /*2c10*/  IMAD.U32 R29, R11, 0x10000, RZ ;  /* 0x000100000b1d7824 */ /* 0x002fe200078e00ff */
[----:B------:R-:W-:Y:S01]  /*2c20*/  ISETP.GT.AND P2, PT, R54, RZ, P1 ;  /* 0x000000ff3600720c */ /* 0x000fe20000f44270 */
[----:B------:R-:W-:-:S04]  /*2c30*/  IMAD.WIDE.U32 R44, R52, 0x78, R20 ;  /* 0x00000078342c7825 */ /* 0x000fc800078e0014 */
[----:B------:R-:W-:Y:S01]  /*2c40*/  FMUL R20, R29, R34 ;  /* 0x000000221d147220 */ /* 0x000fe20000400000 */
[----:B------:R-:W-:Y:S01]  /*2c50*/  IMAD R39, R53, 0x78, RZ ;  /* 0x0000007835277824 */ /* 0x000fe200078e02ff */
[----:B------:R-:W-:Y:S02]  /*2c60*/  IADD3 R21, P3, R42, R44, RZ ;  /* 0x0000002c2a157210 */ /* 0x000fe40007f7e0ff */
[----:B------:R-:W-:Y:S01]  /*2c70*/  FFMA R31, R31, R32, R20 ;  /* 0x000000201f1f7223 */ /* 0x000fe20000000014 */
[----:B------:R-:W-:Y:S02]  /*2c80*/  IMAD.MOV.U32 R46, RZ, RZ, R12 ;  /* 0x000000ffff2e7224 */ /* 0x000fe400078e000c */
[----:B------:R-:W-:Y:S02]  /*2c90*/  IMAD.IADD R55, R45, 0x1, R39 ;  /* 0x000000012d377824 */ /* 0x000fe400078e0227 */
[----:B------:R-:W-:Y:S01]  /*2ca0*/  F2FP.BF16.F32.PACK_AB R31, RZ, R31 ;  /* 0x0000001fff1f723e */ /* 0x000fe200000010ff */
[----:B------:R-:W-:-:S02]  /*2cb0*/  IMAD.MOV.U32 R47, RZ, RZ, R13 ;  /* 0x000000ffff2f7224 */ /* 0x000fc400078e000d */
[----:B------:R-:W-:Y:S01]  /*2cc0*/  IMAD.X R28, R55, 0x1, R15, P3 ;  /* 0x00000001371c7824 */ /* 0x000fe200018e060f */
[C---:B------:R-:W-:Y:S02]  /*2cd0*/  LEA R20, P3, R21.reuse, R6, 0x1 ;  /* 0x0000000615147211 */ /* 0x040fe400078608ff */
[----:B------:R1:W-:Y:S02]  /*2ce0*/  @P0 STG.E.U16 desc[UR36][R46.64+0x2], R31 ;  /* 0x0000021f2e000986 */ /* 0x0003e4000c101524 */
[----:B------:R-:W-:-:S05]  /*2cf0*/  LEA.HI.X R21, R21, R7, R28, 0x1, P3 ;  /* 0x0000000715157211 */ /* 0x000fca00018f0c1c */
[----:B------:R2:W3:Y:S01]  /*2d00*/  @P2 LDG.E.LTC128B.U16 R35, desc[UR36][R20.64] ;  /* 0x0000002414232981 */ /* 0x0004e2000c1e1520 */
[----:B------:R-:W-:Y:S01]  /*2d10*/  IMAD.WIDE.U32 R28, R52, 0x78, R36 ;  /* 0x00000078341c7825 */ /* 0x000fe200078e0024 */
[----:B------:R-:W-:Y:S03]  /*2d20*/  BSSY B1, `(.L_x_36) ;  /* 0x0000017000017945 */ /* 0x000fe60003800000 */
[----:B------:R-:W-:Y:S02]  /*2d30*/  IMAD.IADD R39, R39, 0x1, R29 ;  /* 0x0000000127277824 */ /* 0x000fe400078e021d */
[----:B------:R-:W-:Y:S02]  /*2d40*/  IMAD.MOV.U32 R38, RZ, RZ, R28 ;  /* 0x000000ffff267224 */ /* 0x000fe400078e001c */
[----:B------:R-:W-:Y:S02]  /*2d50*/  IMAD R53, R3, 0xf0, RZ ;  /* 0x000000f003357824 */ /* 0x000fe400078e02ff */
[----:B-1----:R-:W-:-:S04]  /*2d60*/  IMAD.WIDE.U32 R46, R2, 0xf0, R46 ;  /* 0x000000f0022e7825 */ /* 0x002fc800078e002e */
[----:B0-----:R-:W-:-:S04]  /*2d70*/  IMAD.WIDE.U32 R30, R8, R52, R38 ;  /* 0x00000034081e7225 */ /* 0x001fc800078e0026 */
[----:B--2---:R-:W-:Y:S01]  /*2d80*/  IMAD.IADD R21, R47, 0x1, R53 ;  /* 0x000000012f157824 */ /* 0x004fe200078e0235 */
[----:B------:R-:W-:-:S04]  /*2d90*/  IADD3 R30, P0, R4, R30, RZ ;  /* 0x0000001e041e7210 */ /* 0x000fc80007f1e0ff */
[----:B------:R-:W-:Y:S02]  /*2da0*/  IADD3.X R31, R5, R51, R31, P0, !PT ;  /* 0x00000033051f7210 */ /* 0x000fe400007fe41f */
[----:B------:R-:W-:Y:S01]  /*2db0*/  ISETP.GT.AND P0, PT, R54, 0x1, P1 ;  /* 0x000000013600780c */ /* 0x000fe20000f04270 */
[----:B------:R-:W-:-:S03]  /*2dc0*/  IMAD.WIDE.U32 R30, R33, R10, R30 ;  /* 0x0000000a211e7225 */ /* 0x000fc600078e001e */
[----:B------:R-:W-:Y:S01]  /*2dd0*/  LEA R40, P1, R30, R6, 0x1 ;  /* 0x000000061e287211 */ /* 0x000fe200078208ff */
[----:B---3--:R-:W-:-:S04]  /*2de0*/  IMAD.U32 R11, R35, 0x10000, RZ ;  /* 0x00010000230b7824 */ /* 0x008fc800078e00ff */
[----:B------:R-:W-:-:S04]  /*2df0*/  FMUL R11, R11, R34 ;  /* 0x000000220b0b7220 */ /* 0x000fc80000400000 */
[----:B------:R-:W-:-:S05]  /*2e00*/  FFMA R11, R24, R32, R11 ;  /* 0x00000020180b7223 */ /* 0x000fca000000000b */
[----:B------:R-:W-:Y:S01]  /*2e10*/  F2FP.BF16.F32.PACK_AB R20, RZ, R11 ;  /* 0x0000000bff14723e */ /* 0x000fe200000010ff */
[----:B------:R-:W-:-:S03]  /*2e20*/  IMAD.IADD R11, R49, 0x1, R31 ;  /* 0x00000001310b7824 */ /* 0x000fc600078e021f */
[----:B------:R-:W-:Y:S01]  /*2e30*/  PRMT R24, R20, 0x7610, R24 ;  /* 0x0000761014187816 */ /* 0x000fe20000000018 */
[----:B------:R-:W-:Y:S01]  /*2e40*/  @P2 IMAD.MOV.U32 R20, RZ, RZ, R46 ;  /* 0x000000ffff142224 */ /* 0x000fe200078e002e */
[----:B------:R-:W-:-:S04]  /*2e50*/  LEA.HI.X R41, R30, R7, R11, 0x1, P1 ;  /* 0x000000071e297211 */ /* 0x000fc800008f0c0b */
[----:B------:R0:W-:Y:S01]  /*2e60*/  @P2 STG.E.U16 desc[UR36][R20.64], R24 ;  /* 0x0000001814002986 */ /* 0x0001e2000c101524 */
[----:B------:R-:W-:Y:S05]  /*2e70*/  @!P0 BRA `(.L_x_37) ;  /* 0x0000000000048947 */ /* 0x000fea0003800000 */
[----:B------:R1:W5:Y:S02]  /*2e80*/  LDG.E.LTC128B.U16 R35, desc[UR36][R40.64+0x2] ;  /* 0x0000022428237981 */ /* 0x000364000c1e1520 */
.L_x_37:
[----:B------:R-:W-:Y:S05]  /*2e90*/  BSYNC B1 ;  /* 0x0000000000017941 */ /* 0x000fea0003800000 */
.L_x_36:
[----:B-----5:R-:W-:Y:S01]  /*2ea0*/  IMAD.U32 R9, R35, 0x10000, RZ ;  /* 0x0001000023097824 */ /* 0x020fe200078e00ff */
[----:B------:R-:W-:Y:S02]  /*2eb0*/  ISETP.GT.AND P1, PT, R50, 0x88, PT ;  /* 0x000000883200780c */ /* 0x000fe40003f24270 */
[----:B------:R-:W-:Y:S01]  /*2ec0*/  IADD3 R42, P3, P4, R42, R44, R36 ;  /* 0x0000002c2a2a7210 */ /* 0x000fe20007c7e024 */
[----:B------:R-:W-:Y:S01]  /*2ed0*/  FMUL R14, R9, R34 ;  /* 0x00000022090e7220 */ /* 0x000fe20000400000 */
[----:B------:R-:W-:Y:S02]  /*2ee0*/  ISETP.GT.AND P2, PT, R54, RZ, P1 ;  /* 0x000000ff3600720c */ /* 0x000fe40000f44270 */
[----:B------:R-:W-:Y:S01]  /*2ef0*/  IADD3.X R9, R15, R55, R37, P3, P4 ;  /* 0x000000370f097210 */ /* 0x000fe20001fe8425 */
[----:B------:R-:W-:Y:S01]  /*2f00*/  FFMA R14, R25, R32, R14 ;  /* 0x00000020190e7223 */ /* 0x000fe2000000000e */
[----:B0-----:R-:W-:Y:S01]  /*2f10*/  LEA R20, P3, R42, R6, 0x1 ;  /* 0x000000062a147211 */ /* 0x001fe200078608ff */
[----:B------:R-:W-:-:S03]  /*2f20*/  IMAD.IADD R15, R53, 0x1, R47 ;  /* 0x00000001350f7824 */ /* 0x000fc600078e022f */
[----:B------:R-:W-:Y:S02]  /*2f30*/  F2FP.BF16.F32.PACK_AB R14, RZ, R14 ;  /* 0x0000000eff0e723e */ /* 0x000fe400000010ff */
[----:B------:R-:W-:Y:S02]  /*2f40*/  LEA.HI.X R21, R42, R7, R9, 0x1, P3 ;  /* 0x000000072a157211 */ /* 0x000fe400018f0c09 */
[----:B------:R-:W-:Y:S01]  /*2f50*/  PRMT R24, R14, 0x7610, R24 ;  /* 0x000076100e187816 */ /* 0x000fe20000000018 */
[----:B------:R-:W-:-:S05]  /*2f60*/  @P0 IMAD.MOV.U32 R14, RZ, RZ, R46 ;  /* 0x000000ffff0e0224 */ /* 0x000fca00078e002e */
[----:B------:R0:W-:Y:S04]  /*2f70*/  @P0 STG.E.U16 desc[UR36][R14.64+0x2], R24 ;  /* 0x000002180e000986 */ /* 0x0001e8000c101524 */
[----:B------:R-:W2:Y:S01]  /*2f80*/  @P2 LDG.E.LTC128B.U16 R35, desc[UR36][R20.64] ;  /* 0x0000002414232981 */ /* 0x000ea2000c1e1520 */
[----:B------:R-:W-:Y:S01]  /*2f90*/  IADD3 R28, P0, R36, R28, RZ ;  /* 0x0000001c241c7210 */ /* 0x000fe20007f1e0ff */
[----:B------:R-:W-:Y:S01]  /*2fa0*/  BSSY B1, `(.L_x_38) ;  /* 0x0000015000017945 */ /* 0x000fe20003800000 */
[----:B------:R-:W-:Y:S02]  /*2fb0*/  SHF.L.U64.HI R3, R2, 0x8, R3 ;  /* 0x0000000802037819 */ /* 0x000fe40000010203 */
[----:B------:R-:W-:Y:S01]  /*2fc0*/  ISETP.GT.AND P1, PT, R54, 0x1, P1 ;  /* 0x000000013600780c */ /* 0x000fe20000f24270 */
[----:B------:R-:W-:Y:S01]  /*2fd0*/  IMAD.X R29, R39, 0x1, R37, P0 ;  /* 0x00000001271d7824 */ /* 0x000fe200000e0625 */
[----:B------:R-:W-:-:S05]  /*2fe0*/  LEA R2, P0, R2, R12, 0x8 ;  /* 0x0000000c02027211 */ /* 0x000fca00078040ff */
[----:B------:R-:W-:Y:S02]  /*2ff0*/  IMAD.X R3, R3, 0x1, R13, P0 ;  /* 0x0000000103037824 */ /* 0x000fe400000e060d */
[----:B--2---:R-:W-:-:S04]  /*3000*/  IMAD.U32 R9, R35, 0x10000, RZ ;  /* 0x0001000023097824 */ /* 0x004fc800078e00ff */
[----:B------:R-:W-:Y:S01]  /*3010*/  FMUL R11, R9, R34 ;  /* 0x00000022090b7220 */ /* 0x000fe20000400000 */
[----:B------:R-:W-:-:S04]  /*3020*/  IMAD.WIDE.U32 R8, R8, R52, R28 ;  /* 0x0000003408087225 */ /* 0x000fc800078e001c */
[----:B------:R-:W-:Y:S01]  /*3030*/  FFMA R11, R26, R32, R11 ;  /* 0x000000201a0b7223 */ /* 0x000fe2000000000b */
[----:B------:R-:W-:-:S04]  /*3040*/  IADD3 R4, P3, R4, R8, RZ ;  /* 0x0000000804047210 */ /* 0x000fc80007f7e0ff */
[----:B------:R-:W-:Y:S02]  /*3050*/  F2FP.BF16.F32.PACK_AB R11, RZ, R11 ;  /* 0x0000000bff0b723e */ /* 0x000fe400000010ff */
[----:B------:R-:W-:Y:S02]  /*3060*/  IADD3.X R5, R5, R51, R9, P3, !PT ;  /* 0x0000003305057210 */ /* 0x000fe40001ffe409 */
[----:B------:R-:W-:Y:S01]  /*3070*/  PRMT R8, R11, 0x7610, R8 ;  /* 0x000076100b087816 */ /* 0x000fe20000000008 */
[----:B------:R-:W-:-:S04]  /*3080*/  IMAD.WIDE.U32 R10, R33, R10, R4 ;  /* 0x0000000a210a7225 */ /* 0x000fc800078e0004 */
[----:B------:R0:W-:Y:S01]  /*3090*/  @P2 STG.E.U16 desc[UR36][R2.64], R8 ;  /* 0x0000000802002986 */ /* 0x0001e2000c101524 */
[----:B------:R-:W-:Y:S01]  /*30a0*/  IMAD.IADD R4, R49, 0x1, R11 ;  /* 0x0000000131047824 */ /* 0x000fe200078e020b */
[----:B------:R-:W-:-:S04]  /*30b0*/  LEA R6, P0, R10, R6, 0x1 ;  /* 0x000000060a067211 */ /* 0x000fc800078008ff */
[----:B------:R-:W-:Y:S01]  /*30c0*/  LEA.HI.X R7, R10, R7, R4, 0x1, P0 ;  /* 0x000000070a077211 */ /* 0x000fe200000f0c04 */
[----:B------:R-:W-:Y:S08]  /*30d0*/  @!P1 BRA `(.L_x_39) ;  /* 0x0000000000049947 */ /* 0x000ff00003800000 */
[----:B------:R2:W5:Y:S02]  /*30e0*/  LDG.E.LTC128B.U16 R35, desc[UR36][R6.64+0x2] ;  /* 0x0000022406237981 */ /* 0x000564000c1e1520 */
.L_x_39:
[----:B------:R-:W-:Y:S05]  /*30f0*/  BSYNC B1 ;  /* 0x0000000000017941 */ /* 0x000fea0003800000 */
.L_x_38:
[----:B------:R-:W-:Y:S05]  /*3100*/  @!P1 BRA `(.L_x_40) ;  /* 0x0000000000e49947 */ /* 0x000fea0003800000 */
[----:B-----5:R-:W-:-:S04]  /*3110*/  IMAD.U32 R35, R35, 0x10000, RZ ;  /* 0x0001000023237824 */ /* 0x020fc800078e00ff */
[----:B------:R-:W-:-:S04]  /*3120*/  FMUL R4, R35, R34 ;  /* 0x0000002223047220 */ /* 0x000fc80000400000 */
[----:B------:R-:W-:-:S05]  /*3130*/  FFMA R4, R27, R32, R4 ;  /* 0x000000201b047223 */ /* 0x000fca0000000004 */
[----:B------:R-:W-:-:S05]  /*3140*/  F2FP.BF16.F32.PACK_AB R4, RZ, R4 ;  /* 0x00000004ff04723e */ /* 0x000fca00000010ff */
[----:B------:R3:W-:Y:S01]  /*3150*/  STG.E.U16 desc[UR36][R2.64+0x2], R4 ;  /* 0x0000020402007986 */ /* 0x0007e2000c101524 */
[----:B------:R-:W-:Y:S05]  /*3160*/  BRA `(.L_x_40) ;  /* 0x0000000000cc7947 */ /* 0x000fea0003800000 */
.L_x_29:
[----:B------:R-:W-:Y:S01]  /*3170*/  ISETP.GT.AND P3, PT, R50, RZ, PT ;  /* 0x000000ff3200720c */ /* 0x000fe20003f64270 */
[----:B------:R-:W-:Y:S01]  /*3180*/  ULDC.64 UR4, c[0x0][0x5c0] ;  /* 0x0001700000047ab9 */ /* 0x000fe20000000a00 */
[-C--:B------:R-:W-:Y:S01]  /*3190*/  FMUL R28, R28, R32.reuse ;  /* 0x000000201c1c7220 */ /* 0x080fe20000400000 */
[----:B------:R-:W-:Y:S01]  /*31a0*/  LEA R4, P5, R38, UR4, 0x1 ;  /* 0x0000000426047c11 */ /* 0x000fe2000f8a08ff */
[-C--:B------:R-:W-:Y:S01]  /*31b0*/  FMUL R29, R29, R32.reuse ;  /* 0x000000201d1d7220 */ /* 0x080fe20000400000 */
[----:B------:R-:W-:Y:S01]  /*31c0*/  ISETP.GT.AND P4, PT, R54, RZ, P3 ;  /* 0x000000ff3600720c */ /* 0x000fe20001f84270 */
[----:B------:R-:W-:Y:S01]  /*31d0*/  FMUL R30, R30, R32 ;  /* 0x000000201e1e7220 */ /* 0x000fe20000400000 */
[----:B------:R-:W-:Y:S01]  /*31e0*/  F2FP.BF16.F32.PACK_AB R28, RZ, R28 ;  /* 0x0000001cff1c723e */ /* 0x000fe200000010ff */
[-C--:B------:R-:W-:Y:S01]  /*31f0*/  FMUL R31, R31, R32.reuse ;  /* 0x000000201f1f7220 */ /* 0x080fe20000400000 */
[----:B------:R-:W-:Y:S01]  /*3200*/  LEA.HI.X R5, R38, UR5, R35, 0x1, P5 ;  /* 0x0000000526057c11 */ /* 0x000fe2000a8f0c23 */
[-C--:B------:R-:W-:Y:S01]  /*3210*/  FMUL R24, R24, R32.reuse ;  /* 0x0000002018187220 */ /* 0x080fe20000400000 */
[----:B------:R-:W-:Y:S01]  /*3220*/  ISETP.GT.AND P3, PT, R54, 0x1, P3 ;  /* 0x000000013600780c */ /* 0x000fe20001f64270 */
[----:B------:R-:W-:Y:S01]  /*3230*/  IMAD R11, R3, 0xf0, RZ ;  /* 0x000000f0030b7824 */ /* 0x000fe200078e02ff */
[----:B------:R-:W-:Y:S01]  /*3240*/  ISETP.GT.AND P1, PT, R50, 0x8, PT ;  /* 0x000000083200780c */ /* 0x000fe20003f24270 */
[-C--:B------:R-:W-:Y:S01]  /*3250*/  FMUL R25, R25, R32.reuse ;  /* 0x0000002019197220 */ /* 0x080fe20000400000 */
[----:B------:R-:W-:Y:S01]  /*3260*/  F2FP.BF16.F32.PACK_AB R29, RZ, R29 ;  /* 0x0000001dff1d723e */ /* 0x000fe200000010ff */
[----:B------:R-:W-:Y:S01]  /*3270*/  FMUL R26, R26, R32 ;  /* 0x000000201a1a7220 */ /* 0x000fe20000400000 */
[----:B------:R-:W-:Y:S01]  /*3280*/  LEA R6, P5, R2, R4, 0x4 ;  /* 0x0000000402067211 */ /* 0x000fe200078a20ff */
[----:B------:R-:W-:Y:S01]  /*3290*/  @P4 STG.E.U16 desc[UR36][R4.64], R28 ;  /* 0x0000001c04004986 */ /* 0x000fe2000c101524 */
[----:B------:R-:W-:Y:S01]  /*32a0*/  ISETP.GT.AND P4, PT, R54, RZ, P1 ;  /* 0x000000ff3600720c */ /* 0x000fe20000f84270 */
[----:B------:R-:W-:Y:S01]  /*32b0*/  FMUL R27, R27, R32 ;  /* 0x000000201b1b7220 */ /* 0x000fe20000400000 */
[----:B------:R-:W-:-:S02]  /*32c0*/  ISETP.GT.AND P2, PT, R50, 0x80, PT ;  /* 0x000000803200780c */ /* 0x000fc40003f44270 */
[----:B------:R-:W-:Y:S01]  /*32d0*/  F2FP.BF16.F32.PACK_AB R30, RZ, R30 ;  /* 0x0000001eff1e723e */ /* 0x000fe200000010ff */
[----:B------:R0:W-:Y:S01]  /*32e0*/  @P3 STG.E.U16 desc[UR36][R4.64+0x2], R29 ;  /* 0x0000021d04003986 */ /* 0x0001e2000c101524 */
[----:B------:R-:W-:Y:S02]  /*32f0*/  LEA.HI.X R7, R2, R5, R3, 0x4, P5 ;  /* 0x0000000502077211 */ /* 0x000fe400028f2403 */
[----:B------:R-:W-:Y:S02]  /*3300*/  ISETP.GT.AND P3, PT, R54, RZ, P2 ;  /* 0x000000ff3600720c */ /* 0x000fe40001764270 */
[----:B------:R-:W-:Y:S02]  /*3310*/  ISETP.GT.AND P0, PT, R50, 0x88, PT ;  /* 0x000000883200780c */ /* 0x000fe40003f04270 */
[C---:B------:R-:W-:Y:S01]  /*3320*/  ISETP.GT.AND P1, PT, R54.reuse, 0x1, P1 ;  /* 0x000000013600780c */ /* 0x040fe20000f24270 */
[----:B------:R-:W-:Y:S01]  /*3330*/  @P4 STG.E.U16 desc[UR36][R6.64], R30 ;  /* 0x0000001e06004986 */ /* 0x000fe2000c101524 */
[----:B------:R-:W-:-:S02]  /*3340*/  ISETP.GT.AND P4, PT, R54, RZ, P0 ;  /* 0x000000ff3600720c */ /* 0x000fc40000784270 */
[----:B------:R-:W-:Y:S01]  /*3350*/  ISETP.GT.AND P0, PT, R54, 0x1, P0 ;  /* 0x000000013600780c */ /* 0x000fe20000704270 */
[----:B0-----:R-:W-:Y:S01]  /*3360*/  IMAD.WIDE.U32 R4, R2, 0xf0, R6 ;  /* 0x000000f002047825 */ /* 0x001fe200078e0006 */
[----:B------:R-:W-:Y:S02]  /*3370*/  ISETP.GT.AND P2, PT, R54, 0x1, P2 ;  /* 0x000000013600780c */ /* 0x000fe40001744270 */
[C---:B------:R-:W-:Y:S01]  /*3380*/  SHF.L.U64.HI R9, R2.reuse, 0x8, R3 ;  /* 0x0000000802097819 */ /* 0x040fe20000010203 */
[C-C-:B------:R-:W-:Y:S01]  /*3390*/  IMAD.IADD R3, R11.reuse, 0x1, R5.reuse ;  /* 0x000000010b037824 */ /* 0x140fe200078e0205 */
[----:B------:R-:W-:Y:S01]  /*33a0*/  LEA R8, P5, R2, R6, 0x8 ;  /* 0x0000000602087211 */ /* 0x000fe200078a40ff */
[----:B------:R-:W-:Y:S01]  /*33b0*/  @P3 IMAD.MOV.U32 R2, RZ, RZ, R4 ;  /* 0x000000ffff023224 */ /* 0x000fe200078e0004 */
[----:B------:R-:W-:Y:S01]  /*33c0*/  F2FP.BF16.F32.PACK_AB R31, RZ, R31 ;  /* 0x0000001fff1f723e */ /* 0x000fe200000010ff */
[----:B------:R-:W-:Y:S01]  /*33d0*/  IMAD.IADD R5, R11, 0x1, R5 ;  /* 0x000000010b057824 */ /* 0x000fe200078e0205 */
[----:B------:R-:W-:Y:S01]  /*33e0*/  F2FP.BF16.F32.PACK_AB R24, RZ, R24 ;  /* 0x00000018ff18723e */ /* 0x000fe200000010ff */
[----:B------:R-:W-:Y:S01]  /*33f0*/  IMAD.X R9, R9, 0x1, R7, P5 ;  /* 0x0000000109097824 */ /* 0x000fe200028e0607 */
[----:B------:R-:W-:Y:S01]  /*3400*/  F2FP.BF16.F32.PACK_AB R25, RZ, R25 ;  /* 0x00000019ff19723e */ /* 0x000fe200000010ff */
[----:B------:R-:W-:Y:S01]  /*3410*/  @P1 STG.E.U16 desc[UR36][R6.64+0x2], R31 ;  /* 0x0000021f06001986 */ /* 0x000fe2000c101524 */
[----:B------:R-:W-:-:S02]  /*3420*/  F2FP.BF16.F32.PACK_AB R26, RZ, R26 ;  /* 0x0000001aff1a723e */ /* 0x000fc400000010ff */
[----:B------:R-:W-:Y:S01]  /*3430*/  F2FP.BF16.F32.PACK_AB R27, RZ, R27 ;  /* 0x0000001bff1b723e */ /* 0x000fe200000010ff */
[----:B------:R0:W-:Y:S04]  /*3440*/  @P3 STG.E.U16 desc[UR36][R2.64], R24 ;  /* 0x0000001802003986 */ /* 0x0001e8000c101524 */
[----:B------:R4:W-:Y:S04]  /*3450*/  @P2 STG.E.U16 desc[UR36][R4.64+0x2], R25 ;  /* 0x0000021904002986 */ /* 0x0009e8000c101524 */
[----:B------:R4:W-:Y:S01]  /*3460*/  @P4 STG.E.U16 desc[UR36][R8.64], R26 ;  /* 0x0000001a08004986 */ /* 0x0009e2000c101524 */
[----:B0-----:R-:W-:-:S02]  /*3470*/  @P0 IMAD.MOV.U32 R2, RZ, RZ, R8 ;  /* 0x000000ffff020224 */ /* 0x001fc400078e0008 */
[----:B------:R-:W-:-:S05]  /*3480*/  @P0 IMAD.MOV.U32 R3, RZ, RZ, R9 ;  /* 0x000000ffff030224 */ /* 0x000fca00078e0009 */
[----:B------:R4:W-:Y:S02]  /*3490*/  @P0 STG.E.U16 desc[UR36][R2.64+0x2], R27 ;  /* 0x0000021b02000986 */ /* 0x0009e4000c101524 */
.L_x_40:
[----:B------:R-:W-:Y:S05]  /*34a0*/  BSYNC B0 ;  /* 0x0000000000007941 */ /* 0x000fea0003800000 */
.L_x_28:
[----:B------:R-:W-:Y:S01]  /*34b0*/  ULDC UR4, c[0x0][0xc] ;  /* 0x0000030000047ab9 */ /* 0x000fe20000000800 */
[----:B------:R-:W-:Y:S01]  /*34c0*/  ULDC UR5, c[0x0][0x10] ;  /* 0x0000040000057ab9 */ /* 0x000fe20000000800 */
[----:B0--34-:R-:W0:Y:S01]  /*34d0*/  LDC R3, c[0x0][0x14] ;  /* 0x00000500ff037b82 */ /* 0x019e220000000800 */
[----:B------:R-:W-:Y:S01]  /*34e0*/  UIMAD.WIDE.U32 UR4, UR4, UR5, URZ ;  /* 0x00000005040472a5 */ /* 0x000fe2000f8e003f */
[----:B------:R-:W-:Y:S01]  /*34f0*/  PRMT R2, RZ, 0x7610, R2 ;  /* 0x00007610ff027816 */ /* 0x000fe20000000002 */
[----:B------:R-:W-:Y:S02]  /*3500*/  IMAD.MOV.U32 R36, RZ, RZ, -0x1 ;  /* 0xffffffffff247424 */ /* 0x000fe400078e00ff */
[----:B------:R-:W-:Y:S02]  /*3510*/  IMAD.MOV.U32 R33, RZ, RZ, -0x1 ;  /* 0xffffffffff217424 */ /* 0x000fe400078e00ff */
[----:B0-----:R-:W-:-:S04]  /*3520*/  IMAD.WIDE.U32 R18, R3, UR4, R18 ;  /* 0x0000000403127c25 */ /* 0x001fc8000f8e0012 */
[----:B------:R-:W-:Y:S01]  /*3530*/  IMAD R3, R3, UR5, RZ ;  /* 0x0000000503037c24 */ /* 0x000fe2000f8e02ff */
[----:B------:R-:W-:Y:S02]  /*3540*/  ULDC.64 UR4, c[0x0][0x650] ;  /* 0x0001940000047ab9 */ /* 0x000fe40000000a00 */
[----:B------:R-:W-:Y:S01]  /*3550*/  ISETP.GE.U32.AND P0, PT, R18, UR4, PT ;  /* 0x0000000412007c0c */ /* 0x000fe2000bf06070 */
[----:B------:R-:W-:-:S05]  /*3560*/  IMAD.IADD R19, R19, 0x1, R3 ;  /* 0x0000000113137824 */ /* 0x000fca00078e0203 */
[----:B------:R-:W-:-:S13]  /*3570*/  ISETP.GE.U32.AND.EX P0, PT, R19, UR5, PT, P0 ;  /* 0x0000000513007c0c */ /* 0x000fda000bf06100 */
[----:B------:R-:W-:Y:S05]  /*3580*/  @P0 BRA `(.L_x_41) ;  /* 0x0000000400640947 */ /* 0x000fea0003800000 */
[----:B------:R-:W0:Y:S01]  /*3590*/  S2R R10, SR_CTAID.X ;  /* 0x00000000000a7919 */ /* 0x000e220000002500 */
[----:B------:R-:W3:Y:S01]  /*35a0*/  LDC.64 R8, c[0x0][0x628] ;  /* 0x00018a00ff087b82 */ /* 0x000ee20000000a00 */
[----:B------:R-:W-:Y:S01]  /*35b0*/  ULDC UR4, c[0x0][0x150] ;  /* 0x0000540000047ab9 */ /* 0x000fe20000000800 */
[----:B--2---:R-:W-:Y:S01]  /*35c0*/  IMAD.MOV.U32 R6, RZ, RZ, R18 ;  /* 0x000000ffff067224 */ /* 0x004fe200078e0012 */
[----:B------:R-:W2:Y:S01]  /*35d0*/  S2R R20, SR_CTAID.Y ;  /* 0x0000000000147919 */ /* 0x000ea20000002600 */
[----:B------:R-:W-:-:S04]  /*35e0*/  IMAD.MOV.U32 R7, RZ, RZ, R19 ;  /* 0x000000ffff077224 */ /* 0x000fc800078e0013 */
[----:B------:R-:W4:Y:S08]  /*35f0*/  LDC R15, c[0x0][0x144] ;  /* 0x00005100ff0f7b82 */ /* 0x000f300000000800 */
[----:B------:R-:W1:Y:S08]  /*3600*/  LDC R0, c[0x0][0x630] ;  /* 0x00018c00ff007b82 */ /* 0x000e700000000800 */
[----:B------:R-:W1:Y:S01]  /*3610*/  LDC.64 R12, c[0x0][0x620] ;  /* 0x00018800ff0c7b82 */ /* 0x000e620000000a00 */
[----:B---3--:R-:W-:-:S04]  /*3620*/  ISETP.NE.U32.AND P0, PT, R8, RZ, PT ;  /* 0x000000ff0800720c */ /* 0x008fc80003f05070 */
[----:B------:R-:W-:Y:S02]  /*3630*/  ISETP.NE.AND.EX P0, PT, R9, RZ, PT, P0 ;  /* 0x000000ff0900720c */ /* 0x000fe40003f05300 */
[----:B0-----:R-:W-:-:S05]  /*3640*/  I2FP.F32.U32 R2, R10 ;  /* 0x0000000a00027245 */ /* 0x001fca0000201000 */
[----:B------:R-:W-:-:S04]  /*3650*/  FMUL R2, R2, UR4 ;  /* 0x0000000402027c20 */ /* 0x000fc80008400000 */
[----:B------:R0:W3:Y:S02]  /*3660*/  F2I.U32.TRUNC.NTZ R14, R2 ;  /* 0x00000002000e7305 */ /* 0x0000e4000020f000 */
[----:B--2-4-:R-:W-:Y:S05]  /*3670*/  @!P0 BRA `(.L_x_42) ;  /* 0x0000000000288947 */ /* 0x014fea0003800000 */
[----:B------:R-:W2:Y:S02]  /*3680*/  LDC R3, c[0x0][0x634] ;  /* 0x00018d00ff037b82 */ /* 0x000ea40000000800 */
[----:B--2---:R-:W-:-:S05]  /*3690*/  IADD3 R7, P0, R18, R3, RZ ;  /* 0x0000000312077210 */ /* 0x004fca0007f1e0ff */
[----:B------:R-:W-:-:S04]  /*36a0*/  IMAD.X R11, RZ, RZ, R19, P0 ;  /* 0x000000ffff0b7224 */ /* 0x000fc800000e0613 */
[----:B0-----:R-:W-:-:S04]  /*36b0*/  IMAD.WIDE.U32 R2, R11, R8, RZ ;  /* 0x000000080b027225 */ /* 0x001fc800078e00ff */
[----:B------:R-:W-:-:S04]  /*36c0*/  IMAD.WIDE.U32 R4, P0, R7, R9, R2 ;  /* 0x0000000907047225 */ /* 0x000fc80007800002 */
[----:B------:R-:W-:-:S04]  /*36d0*/  IMAD.WIDE.U32 R2, R7, R8, RZ ;  /* 0x0000000807027225 */ /* 0x000fc800078e00ff */
[----:B------:R-:W-:Y:S01]  /*36e0*/  IMAD.X R7, RZ, RZ, RZ, P0 ;  /* 0x000000ffff077224 */ /* 0x000fe200000e06ff */
[----:B------:R-:W-:Y:S01]  /*36f0*/  IADD3 RZ, P0, R3, R4, RZ ;  /* 0x0000000403ff7210 */ /* 0x000fe20007f1e0ff */
[----:B------:R-:W-:-:S04]  /*3700*/  IMAD.MOV.U32 R6, RZ, RZ, R5 ;  /* 0x000000ffff067224 */ /* 0x000fc800078e0005 */
[----:B------:R-:W-:-:S08]  /*3710*/  IMAD.WIDE.U32.X R6, R11, R9, R6, P0 ;  /* 0x000000090b067225 */ /* 0x000fd000000e0406 */
.L_x_42:
[----:B------:R-:W2:Y:S01]  /*3720*/  LDC.64 R26, c[0x0][0x640] ;  /* 0x00019000ff1a7b82 */ /* 0x000ea20000000a00 */
[-CC-:B-1----:R-:W-:Y:S01]  /*3730*/  SHF.R.U64 R33, R6, R0.reuse, R7.reuse ;  /* 0x0000000006217219 */ /* 0x182fe20000001207 */
[----:B---3--:R-:W-:Y:S01]  /*3740*/  IMAD.MOV R14, RZ, RZ, -R14 ;  /* 0x000000ffff0e7224 */ /* 0x008fe200078e0a0e */
[----:B------:R-:W-:Y:S01]  /*3750*/  SHF.R.U32.HI R0, RZ, R0, R7 ;  /* 0x00000000ff007219 */ /* 0x000fe20000011607 */
[----:B------:R-:W-:Y:S01]  /*3760*/  ULDC UR4, c[0x0][0x154] ;  /* 0x0000550000047ab9 */ /* 0x000fe20000000800 */
[----:B------:R-:W-:Y:S01]  /*3770*/  IADD3 R5, P0, RZ, -R33, RZ ;  /* 0x80000021ff057210 */ /* 0x000fe20007f1e0ff */
[----:B------:R-:W-:Y:S02]  /*3780*/  IMAD R15, R15, R14, R10 ;  /* 0x0000000e0f0f7224 */ /* 0x000fe400078e020a */
[----:B------:R-:W1:Y:S01]  /*3790*/  LDC R4, c[0x0][0x618] ;  /* 0x00018600ff047b82 */ /* 0x000e620000000800 */
[----:B------:R-:W-:Y:S02]  /*37a0*/  IMAD.MOV.U32 R7, RZ, RZ, 0x1 ;  /* 0x00000001ff077424 */ /* 0x000fe400078e00ff */
[----:B------:R-:W-:-:S04]  /*37b0*/  IMAD.X R3, RZ, RZ, ~R0, P0 ;  /* 0x000000ffff037224 */ /* 0x000fc800000e0e00 */
[-C--:B------:R-:W-:Y:S01]  /*37c0*/  IMAD R0, R3, R12.reuse, RZ ;  /* 0x0000000c03007224 */ /* 0x080fe200078e02ff */
[----:B------:R-:W3:Y:S01]  /*37d0*/  LDC R6, c[0x0][0x608] ;  /* 0x00018200ff067b82 */ /* 0x000ee20000000800 */
[----:B0-----:R-:W-:-:S04]  /*37e0*/  IMAD.WIDE.U32 R2, R5, R12, R18 ;  /* 0x0000000c05027225 */ /* 0x001fc800078e0012 */
[----:B------:R-:W-:Y:S01]  /*37f0*/  IMAD R5, R5, R13, R0 ;  /* 0x0000000d05057224 */ /* 0x000fe200078e0200 */
[----:B------:R-:W-:Y:S02]  /*3800*/  I2FP.F32.U32 R0, R20 ;  /* 0x0000001400007245 */ /* 0x000fe40000201000 */
[----:B------:R-:W0:Y:S01]  /*3810*/  LDC R24, c[0x0][0x658] ;  /* 0x00019600ff187b82 */ /* 0x000e220000000800 */
[----:B------:R-:W-:Y:S01]  /*3820*/  IMAD.IADD R3, R3, 0x1, R5 ;  /* 0x0000000103037824 */ /* 0x000fe200078e0205 */
[----:B--2---:R-:W-:Y:S01]  /*3830*/  ISETP.NE.U32.AND P0, PT, R26, RZ, PT ;  /* 0x000000ff1a00720c */ /* 0x004fe20003f05070 */
[----:B------:R-:W-:Y:S01]  /*3840*/  FMUL R0, R0, UR4 ;  /* 0x0000000400007c20 */ /* 0x000fe20008400000 */
[----:B------:R-:W-:Y:S02]  /*3850*/  IMAD.MOV.U32 R5, RZ, RZ, -0x1 ;  /* 0xffffffffff057424 */ /* 0x000fe400078e00ff */
[----:B------:R-:W-:Y:S01]  /*3860*/  ISETP.NE.AND.EX P0, PT, R27, RZ, PT, P0 ;  /* 0x000000ff1b00720c */ /* 0x000fe20003f05300 */
[----:B------:R2:W4:Y:S01]  /*3870*/  F2I.U32.TRUNC.NTZ R12, R0 ;  /* 0x00000000000c7305 */ /* 0x000522000020f000 */
[----:B------:R-:W2:Y:S01]  /*3880*/  LDC R13, c[0x0][0x148] ;  /* 0x00005200ff0d7b82 */ /* 0x000ea20000000800 */
[----:B-1----:R-:W-:-:S02]  /*3890*/  SHF.R.U64 R10, R2, R4, R3 ;  /* 0x00000004020a7219 */ /* 0x002fc40000001203 */
[----:B------:R-:W-:-:S05]  /*38a0*/  SHF.R.U32.HI R3, RZ, R4, R3 ;  /* 0x00000004ff037219 */ /* 0x000fca0000011603 */
[----:B------:R-:W1:Y:S01]  /*38b0*/  LDC R14, c[0x0][0x600] ;  /* 0x00018000ff0e7b82 */ /* 0x000e620000000800 */
[-CC-:B---3--:R-:W-:Y:S02]  /*38c0*/  SHF.R.U64 R8, R10, R6.reuse, R3.reuse ;  /* 0x000000060a087219 */ /* 0x188fe40000001203 */
[----:B------:R-:W-:-:S05]  /*38d0*/  SHF.R.U32.HI R3, RZ, R6, R3 ;  /* 0x00000006ff037219 */ /* 0x000fca0000011603 */
[----:B------:R-:W3:Y:S01]  /*38e0*/  LDC R25, c[0x0][0x648] ;  /* 0x00019200ff197b82 */ /* 0x000ee20000000800 */
[-CC-:B0-----:R-:W-:Y:S02]  /*38f0*/  SHF.R.U64 R11, R8, R24.reuse, R3.reuse ;  /* 0x00000018080b7219 */ /* 0x181fe40000001203 */
[-C--:B------:R-:W-:Y:S02]  /*3900*/  SHF.L.U32 R5, R5, R24.reuse, RZ ;  /* 0x0000001805057219 */ /* 0x080fe400000006ff */
[-C--:B------:R-:W-:Y:S01]  /*3910*/  SHF.R.U32.HI R3, RZ, R24.reuse, R3 ;  /* 0x00000018ff037219 */ /* 0x080fe20000011603 */
[----:B------:R-:W-:Y:S01]  /*3920*/  IMAD.MOV.U32 R2, RZ, RZ, R11 ;  /* 0x000000ffff027224 */ /* 0x000fe200078e000b */
[----:B------:R-:W-:Y:S01]  /*3930*/  SHF.L.U32 R24, R7, R24, RZ ;  /* 0x0000001807187219 */ /* 0x000fe200000006ff */
[----:B------:R-:W0:Y:S01]  /*3940*/  LDC R28, c[0x0][0x638] ;  /* 0x00018e00ff1c7b82 */ /* 0x000e220000000800 */
[----:B------:R-:W-:-:S07]  /*3950*/  LOP3.LUT R21, RZ, R5, RZ, 0x33, !PT ;  /* 0x00000005ff157212 */ /* 0x000fce00078e33ff */
[----:B------:R-:W0:Y:S01]  /*3960*/  LDC R29, c[0x0][0x610] ;  /* 0x00018400ff1d7b82 */ /* 0x000e220000000800 */
[----:B----4-:R-:W-:Y:S05]  /*3970*/  @!P0 BRA `(.L_x_43) ;  /* 0x0000000000288947 */ /* 0x010fea0003800000 */
[----:B--2---:R-:W2:Y:S02]  /*3980*/  LDC R0, c[0x0][0x64c] ;  /* 0x00019300ff007b82 */ /* 0x004ea40000000800 */
[----:B--2---:R-:W-:-:S05]  /*3990*/  IADD3 R7, P0, R11, R0, RZ ;  /* 0x000000000b077210 */ /* 0x004fca0007f1e0ff */
        /* <DEDUP_REMOVED lines=8> */
.L_x_43:
[----:B------:R-:W-:Y:S01]  /*3a20*/  ISETP.NE.AND P0, PT, R22, 0x1, PT ;  /* 0x000000011600780c */ /* 0x000fe20003f05270 */
[----:B-1----:R-:W-:Y:S01]  /*3a30*/  VIADD R5, R14, 0xffffffff ;  /* 0xffffffff0e057836 */ /* 0x002fe20000000000 */
[----:B--23--:R-:W-:Y:S01]  /*3a40*/  SHF.R.U64 R0, R2, R25, R3 ;  /* 0x0000001902007219 */ /* 0x00cfe20000001203 */
[----:B------:R-:W-:Y:S01]  /*3a50*/  IMAD.MOV R12, RZ, RZ, -R12 ;  /* 0x000000ffff0c7224 */ /* 0x000fe200078e0a0c */
[----:B------:R-:W-:Y:S01]  /*3a60*/  LOP3.LUT R3, R8, R21, RZ, 0xc0, !PT ;  /* 0x0000001508037212 */ /* 0x000fe200078ec0ff */
[----:B------:R-:W-:Y:S02]  /*3a70*/  IMAD.MOV.U32 R4, RZ, RZ, 0x1 ;  /* 0x00000001ff047424 */ /* 0x000fe400078e00ff */
[----:B------:R-:W-:Y:S02]  /*3a80*/  IMAD.MOV R2, RZ, RZ, -R0 ;  /* 0x000000ffff027224 */ /* 0x000fe400078e0a00 */
[----:B------:R-:W-:Y:S01]  /*3a90*/  IMAD R0, R24, R0, R3 ;  /* 0x0000000018007224 */ /* 0x000fe200078e0203 */
[----:B------:R-:W-:Y:S01]  /*3aa0*/  LOP3.LUT R3, R10, R5, RZ, 0xc0, !PT ;  /* 0x000000050a037212 */ /* 0x000fe200078ec0ff */
[----:B0-----:R-:W-:-:S02]  /*3ab0*/  IMAD R2, R2, R28, R11 ;  /* 0x0000001c02027224 */ /* 0x001fc400078e020b */
[----:B------:R-:W-:Y:S02]  /*3ac0*/  @P0 IMAD R15, R13, R12, R20 ;  /* 0x0000000c0d0f0224 */ /* 0x000fe400078e0214 */
[----:B------:R-:W-:Y:S01]  /*3ad0*/  IMAD R3, R2, R14, R3 ;  /* 0x0000000e02037224 */ /* 0x000fe200078e0203 */
[----:B------:R-:W-:Y:S01]  /*3ae0*/  PRMT R2, R4, 0x7610, R2 ;  /* 0x0000761004027816 */ /* 0x000fe20000000002 */
[----:B------:R-:W-:-:S05]  /*3af0*/  IMAD R0, R0, R29, R15 ;  /* 0x0000001d00007224 */ /* 0x000fca00078e020f */
[----:B------:R-:W-:Y:S02]  /*3b00*/  SEL R36, R3, R0, !P0 ;  /* 0x0000000003247207 */ /* 0x000fe40004000000 */
[----:B------:R-:W-:-:S07]  /*3b10*/  SEL R0, R0, R3, !P0 ;  /* 0x0000000300007207 */ /* 0x000fce0004000000 */
.L_x_41:
[----:B------:R-:W-:Y:S01]  /*3b20*/  LOP3.LUT P0, RZ, R2, 0xff, RZ, 0xc0, !PT ;  /* 0x000000ff02ff7812 */ /* 0x000fe2000780c0ff */
[----:B------:R-:W-:-:S12]  /*3b30*/  IMAD.MOV.U32 R37, RZ, RZ, R0 ;  /* 0x000000ffff257224 */ /* 0x000fd800078e0000 */
[----:B------:R-:W-:Y:S05]  /*3b40*/  @P0 BRA `(.L_x_44) ;  /* 0xffffffd000fc0947 */ /* 0x000fea000383ffff */
[----:B------:R-:W-:Y:S05]  /*3b50*/  EXIT ;  /* 0x000000000000794d */ /* 0x000fea0003800000 */
.L_x_3:
[----:B0-----:R-:W-:Y:S01]  /*3b60*/  ULDC.64 UR4, c[0x0][0x650] ;  /* 0x0001940000047ab9 */ /* 0x001fe20000000a00 */
        /* <DEDUP_REMOVED lines=25> */
.L_x_46:
[-CC-:B------:R-:W-:Y:S01]  /*3d00*/  SHF.R.U64 R13, R10, R14.reuse, R11.reuse ;  /* 0x0000000e0a0d7219 */ /* 0x180fe2000000120b */
[----:B------:R-:W0:Y:S01]  /*3d10*/  LDC R12, c[0x0][0x618] ;  /* 0x00018600ff0c7b82 */ /* 0x000e220000000800 */
[----:B------:R-:W-:Y:S01]  /*3d20*/  SHF.R.U32.HI R3, RZ, R14, R11 ;  /* 0x0000000eff037219 */ /* 0x000fe2000001160b */
[----:B------:R-:W-:Y:S01]  /*3d30*/  ULDC UR4, c[0x0][0x150] ;  /* 0x0000540000047ab9 */ /* 0x000fe20000000800 */
[----:B------:R-:W-:Y:S02]  /*3d40*/  IADD3 R5, P0, RZ, -R13, RZ ;  /* 0x8000000dff057210 */ /* 0x000fe40007f1e0ff */
[----:B------:R-:W-:-:S03]  /*3d50*/  I2FP.F32.U32 R6, R2 ;  /* 0x0000000200067245 */ /* 0x000fc60000201000 */
[----:B------:R-:W1:Y:S01]  /*3d60*/  LDC.64 R26, c[0x0][0x640] ;  /* 0x00019000ff1a7b82 */ /* 0x000e620000000a00 */
[----:B------:R-:W-:Y:S02]  /*3d70*/  IMAD.X R3, RZ, RZ, ~R3, P0 ;  /* 0x000000ffff037224 */ /* 0x000fe400000e0e03 */
[----:B------:R-:W-:Y:S01]  /*3d80*/  FMUL R9, R6, UR4 ;  /* 0x0000000406097c20 */ /* 0x000fe20008400000 */
[----:B------:R-:W-:Y:S01]  /*3d90*/  IMAD.WIDE.U32 R6, R5, R20, R18 ;  /* 0x0000001405067225 */ /* 0x000fe200078e0012 */
[----:B------:R-:W-:-:S03]  /*3da0*/  ULDC UR4, c[0x0][0x154] ;  /* 0x0000550000047ab9 */ /* 0x000fc60000000800 */
[----:B------:R-:W-:Y:S01]  /*3db0*/  IMAD R8, R3, R20, RZ ;  /* 0x0000001403087224 */ /* 0x000fe200078e02ff */
[----:B------:R-:W2:Y:S01]  /*3dc0*/  LDC R11, c[0x0][0x144] ;  /* 0x00005100ff0b7b82 */ /* 0x000ea20000000800 */
[----:B------:R-:W3:Y:S02]  /*3dd0*/  F2I.U32.TRUNC.NTZ R9, R9 ;  /* 0x0000000900097305 */ /* 0x000ee4000020f000 */
[----:B------:R-:W-:Y:S02]  /*3de0*/  IMAD R3, R5, R21, R8 ;  /* 0x0000001505037224 */ /* 0x000fe400078e0208 */
[----:B------:R-:W-:Y:S02]  /*3df0*/  IMAD.MOV.U32 R8, RZ, RZ, 0x1 ;  /* 0x00000001ff087424 */ /* 0x000fe400078e00ff */
[----:B------:R-:W-:Y:S01]  /*3e00*/  IMAD.IADD R3, R7, 0x1, R3 ;  /* 0x0000000107037824 */ /* 0x000fe200078e0203 */
[----:B------:R-:W4:Y:S04]  /*3e10*/  LDC R14, c[0x0][0x608] ;  /* 0x00018200ff0e7b82 */ /* 0x000f280000000800 */
[----:B0-----:R-:W-:-:S02]  /*3e20*/  SHF.R.U64 R10, R6, R12, R3 ;  /* 0x0000000c060a7219 */ /* 0x001fc40000001203 */
[----:B------:R-:W-:Y:S02]  /*3e30*/  I2FP.F32.U32 R6, R4 ;  /* 0x0000000400067245 */ /* 0x000fe40000201000 */
[----:B------:R-:W0:Y:S01]  /*3e40*/  LDC R23, c[0x0][0x658] ;  /* 0x00019600ff177b82 */ /* 0x000e220000000800 */
[----:B-1----:R-:W-:Y:S01]  /*3e50*/  ISETP.NE.U32.AND P0, PT, R26, RZ, PT ;  /* 0x000000ff1a00720c */ /* 0x002fe20003f05070 */
[----:B---3--:R-:W-:Y:S01]  /*3e60*/  IMAD.MOV R5, RZ, RZ, -R9 ;  /* 0x000000ffff057224 */ /* 0x008fe200078e0a09 */
[----:B------:R-:W-:Y:S01]  /*3e70*/  SHF.R.U32.HI R3, RZ, R12, R3 ;  /* 0x0000000cff037219 */ /* 0x000fe20000011603 */
[----:B------:R-:W-:Y:S01]  /*3e80*/  FMUL R6, R6, UR4 ;  /* 0x0000000406067c20 */ /* 0x000fe20008400000 */
[----:B------:R-:W-:Y:S01]  /*3e90*/  ISETP.NE.AND.EX P0, PT, R27, RZ, PT, P0 ;  /* 0x000000ff1b00720c */ /* 0x000fe20003f05300 */
[----:B------:R-:W-:Y:S02]  /*3ea0*/  IMAD.MOV.U32 R12, RZ, RZ, -0x1 ;  /* 0xffffffffff0c7424 */ /* 0x000fe400078e00ff */
[----:B------:R-:W1:Y:S01]  /*3eb0*/  LDC R21, c[0x0][0x148] ;  /* 0x00005200ff157b82 */ /* 0x000e620000000800 */
[----:B--2---:R-:W-:-:S07]  /*3ec0*/  IMAD R24, R11, R5, R2 ;  /* 0x000000050b187224 */ /* 0x004fce00078e0202 */
[----:B------:R-:W2:Y:S01]  /*3ed0*/  LDC R20, c[0x0][0x600] ;  /* 0x00018000ff147b82 */ /* 0x000ea20000000800 */
[-CC-:B----4-:R-:W-:Y:S02]  /*3ee0*/  SHF.R.U64 R15, R10, R14.reuse, R3.reuse ;  /* 0x0000000e0a0f7219 */ /* 0x190fe40000001203 */
[----:B------:R-:W-:Y:S02]  /*3ef0*/  SHF.R.U32.HI R2, RZ, R14, R3 ;  /* 0x0000000eff027219 */ /* 0x000fe40000011603 */
[----:B------:R3:W4:Y:S03]  /*3f00*/  F2I.U32.TRUNC.NTZ R14, R6 ;  /* 0x00000006000e7305 */ /* 0x000726000020f000 */
[----:B------:R-:W1:Y:S01]  /*3f10*/  LDC R25, c[0x0][0x648] ;  /* 0x00019200ff197b82 */ /* 0x000e620000000800 */
[-C--:B0-----:R-:W-:Y:S02]  /*3f20*/  SHF.L.U32 R5, R12, R23.reuse, RZ ;  /* 0x000000170c057219 */ /* 0x081fe400000006ff */
[----:B------:R-:W-:-:S02]  /*3f30*/  SHF.R.U64 R12, R15, R23, R2 ;  /* 0x000000170f0c7219 */ /* 0x000fc40000001202 */
[-C--:B------:R-:W-:Y:S02]  /*3f40*/  SHF.R.U32.HI R3, RZ, R23.reuse, R2 ;  /* 0x00000017ff037219 */ /* 0x080fe40000011602 */
[----:B------:R-:W-:Y:S01]  /*3f50*/  SHF.L.U32 R23, R8, R23, RZ ;  /* 0x0000001708177219 */ /* 0x000fe200000006ff */
[----:B------:R-:W0:Y:S01]  /*3f60*/  LDC R28, c[0x0][0x638] ;  /* 0x00018e00ff1c7b82 */ /* 0x000e220000000800 */
[----:B------:R-:W-:Y:S01]  /*3f70*/  LOP3.LUT R30, RZ, R5, RZ, 0x33, !PT ;  /* 0x00000005ff1e7212 */ /* 0x000fe200078e33ff */
[----:B------:R-:W-:-:S06]  /*3f80*/  IMAD.MOV.U32 R2, RZ, RZ, R12 ;  /* 0x000000ffff027224 */ /* 0x000fcc00078e000c */
[----:B------:R-:W0:Y:S01]  /*3f90*/  LDC R29, c[0x0][0x610] ;  /* 0x00018400ff1d7b82 */ /* 0x000e220000000800 */
[----:B---34-:R-:W-:Y:S05]  /*3fa0*/  @!P0 BRA `(.L_x_47) ;  /* 0x0000000000288947 */ /* 0x018fea0003800000 */
        /* <DEDUP_REMOVED lines=10> */
.L_x_47:
[----:B------:R-:W-:Y:S01]  /*4050*/  ISETP.NE.AND P0, PT, R22, 0x1, PT ;  /* 0x000000011600780c */ /* 0x000fe20003f05270 */
[----:B--2---:R-:W-:Y:S01]  /*4060*/  VIADD R9, R20, 0xffffffff ;  /* 0xffffffff14097836 */ /* 0x004fe20000000000 */
[----:B-1----:R-:W-:Y:S01]  /*4070*/  SHF.R.U64 R3, R2, R25, R3 ;  /* 0x0000001902037219 */ /* 0x002fe20000001203 */
[----:B------:R-:W-:Y:S01]  /*4080*/  IMAD.MOV R14, RZ, RZ, -R14 ;  /* 0x000000ffff0e7224 */ /* 0x000fe200078e0a0e */
[----:B------:R-:W-:Y:S01]  /*4090*/  LOP3.LUT R2, R15, R30, RZ, 0xc0, !PT ;  /* 0x0000001e0f027212 */ /* 0x000fe200078ec0ff */
[----:B------:R-:W-:Y:S02]  /*40a0*/  IMAD.MOV.U32 R6, RZ, RZ, R13 ;  /* 0x000000ffff067224 */ /* 0x000fe400078e000d */
[----:B------:R-:W-:Y:S02]  /*40b0*/  IMAD.MOV R5, RZ, RZ, -R3 ;  /* 0x000000ffff057224 */ /* 0x000fe400078e0a03 */
[----:B------:R-:W-:Y:S01]  /*40c0*/  IMAD R7, R23, R3, R2 ;  /* 0x0000000317077224 */ /* 0x000fe200078e0202 */
[----:B------:R-:W-:Y:S01]  /*40d0*/  LOP3.LUT R3, R10, R9, RZ, 0xc0, !PT ;  /* 0x000000090a037212 */ /* 0x000fe200078ec0ff */
[----:B0-----:R-:W-:-:S02]  /*40e0*/  IMAD R2, R5, R28, R12 ;  /* 0x0000001c05027224 */ /* 0x001fc400078e020c */
[----:B------:R-:W-:Y:S02]  /*40f0*/  @P0 IMAD R24, R21, R14, R4 ;  /* 0x0000000e15180224 */ /* 0x000fe400078e0204 */
[----:B------:R-:W-:Y:S02]  /*4100*/  IMAD R2, R2, R20, R3 ;  /* 0x0000001402027224 */ /* 0x000fe400078e0203 */
[----:B------:R-:W-:Y:S02]  /*4110*/  IMAD R7, R7, R29, R24 ;  /* 0x0000001d07077224 */ /* 0x000fe400078e0218 */
[----:B------:R-:W-:-:S03]  /*4120*/  IMAD.MOV.U32 R5, RZ, RZ, 0x1 ;  /* 0x00000001ff057424 */ /* 0x000fc600078e00ff */
[----:B------:R-:W-:Y:S02]  /*4130*/  SEL R12, R2, R7, !P0 ;  /* 0x00000007020c7207 */ /* 0x000fe40004000000 */
[----:B------:R-:W-:-:S07]  /*4140*/  SEL R7, R7, R2, !P0 ;  /* 0x0000000207077207 */ /* 0x000fce0004000000 */
.L_x_45:
[----:B------:R-:W-:-:S08]  /*4150*/  NOP ;  /* 0x0000000000007918 */ /* 0x000fd00000000000 */
[----:B------:R-:W0:-:S00]  /*4160*/  USETMAXREG.DEALLOC.CTAPOOL 0x28 ;  /* 0x00000028000079c8 */ /* 0x000e0000080e0500 */
[----:B0-----:R-:W-:-:S13]  /*4170*/  ISETP.NE.AND P0, PT, R0, RZ, PT ;  /* 0x000000ff0000720c */ /* 0x001fda0003f05270 */
[----:B------:R-:W-:Y:S05]  /*4180*/  @P0 EXIT ;  /* 0x000000000000094d */ /* 0x000fea0003800000 */
[----:B------:R-:W-:Y:S01]  /*4190*/  LOP3.LUT P0, RZ, R5, 0xff, RZ, 0xc0, !PT ;  /* 0x000000ff05ff7812 */ /* 0x000fe2000780c0ff */
[----:B------:R-:W-:Y:S02]  /*41a0*/  IMAD.MOV.U32 R0, RZ, RZ, 0x1 ;  /* 0x00000001ff007424 */ /* 0x000fe400078e00ff */
[----:B------:R-:W-:-:S10]  /*41b0*/  IMAD.MOV.U32 R11, RZ, RZ, RZ ;  /* 0x000000ffff0b7224 */ /* 0x000fd400078e00ff */
[----:B------:R-:W-:Y:S05]  /*41c0*/  @!P0 BRA `(.L_x_48) ;  /* 0x0000000c005c8947 */ /* 0x000fea0003800000 */
[----:B------:R-:W0:Y:S01]  /*41d0*/  LDC R0, c[0x0][0x28c] ;  /* 0x0000a300ff007b82 */ /* 0x000e220000000800 */
[----:B------:R-:W-:Y:S01]  /*41e0*/  BSSY B0, `(.L_x_48) ;  /* 0x00000d5000007945 */ /* 0x000fe20003800000 */
[----:B------:R-:W-:Y:S01]  /*41f0*/  IMAD.MOV.U32 R10, RZ, RZ, 0x1 ;  /* 0x00000001ff0a7424 */ /* 0x000fe200078e00ff */
[----:B------:R-:W-:Y:S01]  /*4200*/  LOP3.LUT R9, R17, 0x2, RZ, 0xfc, !PT ;  /* 0x0000000211097812 */ /* 0x000fe200078efcff */
[----:B------:R-:W-:Y:S01]  /*4210*/  IMAD.MOV.U32 R11, RZ, RZ, RZ ;  /* 0x000000ffff0b7224 */ /* 0x000fe200078e00ff */
[----:B------:R-:W-:Y:S01]  /*4220*/  ULDC UR4, c[0x0][0x600] ;  /* 0x0001800000047ab9 */ /* 0x000fe20000000800 */
[----:B------:R-:W-:Y:S01]  /*4230*/  ULDC.64 UR22, c[0x0][0x198] ;  /* 0x0000660000167ab9 */ /* 0x000fe20000000a00 */
[----:B------:R-:W-:Y:S01]  /*4240*/  UIADD3 UR4, UR4, -0x1, URZ ;  /* 0xffffffff04047890 */ /* 0x000fe2000fffe03f */
[----:B0-----:R-:W-:-:S05]  /*4250*/  VIADD R0, R0, 0x7f ;  /* 0x0000007f00007836 */ /* 0x001fca0000000000 */
[----:B------:R-:W-:-:S04]  /*4260*/  SHF.R.S32.HI R3, RZ, 0x1f, R0 ;  /* 0x0000001fff037819 */ /* 0x000fc80000011400 */
[----:B------:R-:W-:Y:S01]  /*4270*/  LEA.HI R3, R3, R0, RZ, 0x7 ;  /* 0x0000000003037211 */ /* 0x000fe200078f38ff */
[----:B------:R-:W-:-:S03]  /*4280*/  IMAD.MOV.U32 R0, RZ, RZ, 0x1 ;  /* 0x00000001ff007424 */ /* 0x000fc600078e00ff */
[----:B------:R-:W-:-:S07]  /*4290*/  SHF.R.S32.HI R8, RZ, 0x7, R3 ;  /* 0x00000007ff087819 */ /* 0x000fce0000011403 */
.L_x_60:
[----:B------:R-:W-:-:S03]  /*42a0*/  UMOV UR5, 0xffffffff ;  /* 0xffffffff00057882 */ /* 0x000fc60000000000 */
[----:B------:R-:W-:Y:S05]  /*42b0*/  BRA.DIV UR5, `(.L_x_49) ;  /* 0x00000012050c7947 */ /* 0x000fea000b800000 */
[----:B------:R-:W-:-:S13]  /*42c0*/  ELECT P6, URZ, PT ;  /* 0x00000000003f782f */ /* 0x000fda00038c0000 */
.L_x_71:
[----:B------:R-:W0:Y:S01]  /*42d0*/  LDC R2, c[0x0][0x28c] ;  /* 0x0000a300ff027b82 */ /* 0x000e220000000800 */
[----:B------:R-:W-:Y:S01]  /*42e0*/  BSSY B1, `(.L_x_50) ;  /* 0x0000046000017945 */ /* 0x000fe20003800000 */
[----:B0-----:R-:W-:-:S13]  /*42f0*/  ISETP.LT.OR P6, PT, R2, 0x1, !P6 ;  /* 0x000000010200780c */ /* 0x001fda00077c1670 */
[----:B------:R-:W-:Y:S05]  /*4300*/  @P6 BRA `(.L_x_51) ;  /* 0x00000004000c6947 */ /* 0x000fea0003800000 */
[----:B------:R-:W-:Y:S02]  /*4310*/  IMAD R7, R7, 0xc0, RZ ;  /* 0x000000c007077824 */ /* 0x000fe400078e02ff */
[----:B------:R-:W-:Y:S02]  /*4320*/  IMAD.SHL.U32 R12, R12, 0x8, RZ ;  /* 0x000000080c0c7824 */ /* 0x000fe400078e00ff */
[----:B------:R-:W-:Y:S02]  /*4330*/  VIADD R15, R8, 0x1 ;  /* 0x00000001080f7836 */ /* 0x000fe40000000000 */
[----:B------:R-:W-:Y:S02]  /*4340*/  IMAD.MOV.U32 R20, RZ, RZ, RZ ;  /* 0x000000ffff147224 */ /* 0x000fe400078e00ff */
[----:B------:R-:W-:Y:S02]  /*4350*/  IMAD.MOV.U32 R2, RZ, RZ, R0 ;  /* 0x000000ffff027224 */ /* 0x000fe400078e0000 */
[----:B------:R-:W-:-:S07]  /*4360*/  IMAD.MOV.U32 R3, RZ, RZ, R11 ;  /* 0x000000ffff037224 */ /* 0x000fce00078e000b */
.L_x_55:
[----:B------:R-:W0:Y:S01]  /*4370*/  S2R R5, SR_CgaCtaId ;  /* 0x0000000000057919 */ /* 0x000e220000008800 */
[----:B------:R-:W-:Y:S02]  /*4380*/  MOV R4, 0x400 ;  /* 0x0000040000047802 */ /* 0x000fe40000000f00 */
[----:B------:R-:W-:Y:S02]  /*4390*/  LOP3.LUT P0, RZ, R16, 0x7f, RZ, 0xc0, !PT ;  /* 0x0000007f10ff7812 */ /* 0x000fe4000780c0ff */
[----:B0-----:R-:W-:Y:S02]  /*43a0*/  LEA R14, R5, R4, 0x18 ;  /* 0x00000004050e7211 */ /* 0x001fe400078ec0ff */
[----:B------:R-:W-:-:S09]  /*43b0*/  SHF.L.U32 R4, R2, 0x1f, RZ ;  /* 0x0000001f02047819 */ /* 0x000fd200000006ff */
[----:B------:R-:W0:Y:S01]  /*43c0*/  @!P0 LDC R5, c[0x0][0x500] ;  /* 0x00014000ff058b82 */ /* 0x000e220000000800 */
[----:B------:R-:W-:-:S04]  /*43d0*/  IMAD R13, R3, 0x8, R14 ;  /* 0x00000008030d7824 */ /* 0x000fc800078e020e */
[----:B------:R-:W1:Y:S02]  /*43e0*/  SYNCS.PHASECHK.TRANS64.TRYWAIT P1, [R13+URZ+0x20], R4 ;  /* 0x000020040d0075a7 */ /* 0x000e64000802017f */
[----:B-1----:R-:W-:Y:S05]  /*43f0*/  @!P1 BRA `(.L_x_52) ;  /* 0x0000000c00dc9947 */ /* 0x002fea0003800000 */
.L_x_72:
[----:B-1----:R-:W-:Y:S01]  /*4400*/  PRMT R4, R9, 0x9910, RZ ;  /* 0x0000991009047816 */ /* 0x002fe200000000ff */
[----:B0-----:R0:W-:Y:S03]  /*4410*/  @!P0 SYNCS.ARRIVE.TRANS64 RZ, [R13+URZ], R5 ;  /* 0x000000050dff89a7 */ /* 0x0011e6000800003f */
[----:B------:R-:W-:-:S13]  /*4420*/  ISETP.NE.AND P1, PT, R4, 0x2, PT ;  /* 0x000000020400780c */ /* 0x000fda0003f25270 */
[----:B0-----:R-:W-:Y:S05]  /*4430*/  @P1 BRA `(.L_x_53) ;  /* 0x0000000000041947 */ /* 0x001fea0003800000 */
[----:B------:R-:W-:Y:S01]  /*4440*/  BPT.TRAP 0x1 ;  /* 0x000000040000795c */ /* 0x000fe20000300000 */
.L_x_53:
[----:B------:R-:W-:-:S04]  /*4450*/  LOP3.LUT P1, RZ, R16, 0x1f, RZ, 0xc0, !PT ;  /* 0x0000001f10ff7812 */ /* 0x000fc8000782c0ff */
[----:B------:R-:W-:-:S13]  /*4460*/  PLOP3.LUT P0, PT, P1, P0, PT, 0x8a, 0x0 ;  /* 0x000000000000781c */ /* 0x000fda0000f01172 */
[----:B------:R-:W-:Y:S05]  /*4470*/  @P0 BRA `(.L_x_54) ;  /* 0x0000000000040947 */ /* 0x000fea0003800000 */
[----:B------:R-:W-:Y:S01]  /*4480*/  BPT.TRAP 0x1 ;  /* 0x000000040000795c */ /* 0x000fe20000300000 */
.L_x_54:
[C-C-:B------:R-:W-:Y:S01]  /*4490*/  IMAD R4, R3.reuse, 0xc000, R14.reuse ;  /* 0x0000c00003047824 */ /* 0x140fe200078e020e */
[----:B------:R-:W-:Y:S01]  /*44a0*/  R2UR UR34, R20 ;  /* 0x00000000142272ca */ /* 0x000fe200000e0000 */
[----:B------:R-:W-:Y:S01]  /*44b0*/  IMAD R14, R3, 0x800, R14 ;  /* 0x00000800030e7824 */ /* 0x000fe200078e020e */
[----:B------:R-:W-:Y:S01]  /*44c0*/  R2UR UR33, R13 ;  /* 0x000000000d2172ca */ /* 0x000fe200000e0000 */
[----:B------:R-:W-:Y:S01]  /*44d0*/  VIADD R15, R15, 0xffffffff ;  /* 0xffffffff0f0f7836 */ /* 0x000fe20000000000 */
[----:B------:R-:W-:Y:S01]  /*44e0*/  R2UR UR24, R4 ;  /* 0x00000000041872ca */ /* 0x000fe200000e0000 */
[----:B------:R-:W-:Y:S01]  /*44f0*/  UIADD3 UR6, UP0, UR22, 0xf0, URZ ;  /* 0x000000f016067890 */ /* 0x000fe2000ff1e03f */
[----:B------:R-:W-:Y:S01]  /*4500*/  R2UR UR8, R14 ;  /* 0x000000000e0872ca */ /* 0x000fe200000e0000 */
[----:B------:R-:W-:Y:S01]  /*4510*/  UIADD3 UR30, UP1, UR22, 0x1f0, URZ ;  /* 0x000001f0161e7890 */ /* 0x000fe2000ff3e03f */
[----:B------:R-:W-:Y:S01]  /*4520*/  R2UR UR36, R6 ;  /* 0x00000000062472ca */ /* 0x000fe200000e0000 */
[----:B------:R-:W-:Y:S01]  /*4530*/  UIADD3.X UR7, URZ, UR23, URZ, UP0, !UPT ;  /* 0x000000173f077290 */ /* 0x000fe200087fe43f */
[----:B------:R-:W-:Y:S01]  /*4540*/  R2UR UR35, R7 ;  /* 0x00000000072372ca */ /* 0x000fe200000e0000 */
[----:B------:R-:W-:Y:S01]  /*4550*/  UIADD3.X UR31, URZ, UR23, URZ, UP1, !UPT ;  /* 0x000000173f1f7290 */ /* 0x000fe20008ffe43f */
[----:B------:R-:W-:Y:S01]  /*4560*/  R2UR UR19, R12 ;  /* 0x000000000c1372ca */ /* 0x000fe200000e0000 */
[----:B------:R-:W-:Y:S01]  /*4570*/  UIADD3 UR26, UR34, 0x40, URZ ;  /* 0x00000040221a7890 */ /* 0x000fe2000fffe03f */
[----:B------:R-:W-:Y:S01]  /*4580*/  ISETP.GT.AND P1, PT, R15, 0x1, PT ;  /* 0x000000010f00780c */ /* 0x000fe20003f24270 */
[----:B------:R-:W-:Y:S01]  /*4590*/  VIADD R3, R3, 0x1 ;  /* 0x0000000103037836 */ /* 0x000fe20000000000 */
[----:B------:R-:W-:Y:S01]  /*45a0*/  UMOV UR14, 0x0 ;  /* 0x00000000000e7882 */ /* 0x000fe20000000000 */
[----:B------:R-:W-:Y:S01]  /*45b0*/  UIADD3 UR32, UR24, 0x100, URZ ;  /* 0x0000010018207890 */ /* 0x000fe2000fffe03f */
[----:B------:R-:W-:Y:S01]  /*45c0*/  VIADD R20, R20, 0x80 ;  /* 0x0000008014147836 */ /* 0x000fe20000000000 */
[----:B------:R-:W-:Y:S01]  /*45d0*/  UIADD3 UR24, UR24, 0x6100, URZ ;  /* 0x0000610018187890 */ /* 0x000fe2000fffe03f */
[----:B------:R-:W-:Y:S01]  /*45e0*/  ISETP.NE.AND P0, PT, R3, 0x4, PT ;  /* 0x000000040300780c */ /* 0x000fe20003f05270 */
[----:B------:R-:W-:-:S02]  /*45f0*/  UIADD3 UR16, UR8, 0x30100, URZ ;  /* 0x0003010008107890 */ /* 0x000fc4000fffe03f */
[----:B------:R-:W-:Y:S01]  /*4600*/  UIADD3 UR8, UR8, 0x30500, URZ ;  /* 0x0003050008087890 */ /* 0x000fe2000fffe03f */
[----:B------:R-:W-:Y:S01]  /*4610*/  SEL R5, RZ, 0x1, P0 ;  /* 0x00000001ff057807 */ /* 0x000fe20000000000 */
[----:B------:R-:W-:Y:S01]  /*4620*/  UMOV UR15, 0x10000000 ;  /* 0x10000000000f7882 */ /* 0x000fe20000000000 */
[----:B------:R-:W-:Y:S01]  /*4630*/  UMOV UR25, UR33 ;  /* 0x0000002100197c82 */ /* 0x000fe20008000000 */
[----:B------:R-:W-:Y:S01]  /*4640*/  UMOV UR28, UR36 ;  /* 0x00000024001c7c82 */ /* 0x000fe20008000000 */
[----:B------:R-:W-:Y:S01]  /*4650*/  UMOV UR27, UR35 ;  /* 0x00000023001b7c82 */ /* 0x000fe20008000000 */
[----:B------:R-:W-:Y:S01]  /*4660*/  UMOV UR17, UR33 ;  /* 0x0000002100117c82 */ /* 0x000fe20008000000 */
[----:B------:R-:W-:Y:S01]  /*4670*/  UMOV UR18, UR34 ;  /* 0x0000002200127c82 */ /* 0x000fe20008000000 */
[----:B------:R-:W-:Y:S01]  /*4680*/  UMOV UR20, UR36 ;  /* 0x0000002400147c82 */ /* 0x000fe20008000000 */
[----:B------:R0:W-:Y:S01]  /*4690*/  UTMALDG.3D [UR32], [UR6], desc[UR14] ;  /* 0x00000e20060075b4 */ /* 0x0001e20008011000 */
[----:B------:R-:W-:Y:S01]  /*46a0*/  UMOV UR9, UR33 ;  /* 0x0000002100097c82 */ /* 0x000fe20008000000 */
[----:B------:R-:W-:Y:S01]  /*46b0*/  UMOV UR11, UR19 ;  /* 0x00000013000b7c82 */ /* 0x000fe20008000000 */
[----:B------:R-:W-:Y:S01]  /*46c0*/  UMOV UR12, UR36 ;  /* 0x00000024000c7c82 */ /* 0x000fe20008000000 */
[----:B------:R-:W-:Y:S01]  /*46d0*/  UMOV UR10, UR26 ;  /* 0x0000001a000a7c82 */ /* 0x000fe20008000000 */
[----:B------:R-:W-:-:S02]  /*46e0*/  LOP3.LUT R2, R2, R5, RZ, 0x3c, !PT ;  /* 0x0000000502027212 */ /* 0x000fc400078e3cff */
[----:B------:R-:W-:Y:S01]  /*46f0*/  SEL R3, R3, RZ, P0 ;  /* 0x000000ff03037207 */ /* 0x000fe20000000000 */
[----:B------:R0:W-:Y:S01]  /*4700*/  UTMALDG.3D [UR24], [UR6], desc[UR14] ;  /* 0x00000e18060075b4 */ /* 0x0001e20008011000 */
[----:B------:R0:W-:Y:S01]  /*4710*/  UTMALDG.3D [UR16], [UR30], desc[UR14] ;  /* 0x00000e101e0075b4 */ /* 0x0001e20008011000 */
[----:B------:R0:W-:Y:S02]  /*4720*/  UTMALDG.3D [UR8], [UR30], desc[UR14] ;  /* 0x00000e081e0075b4 */ /* 0x0001e40008011000 */
[----:B0-----:R-:W-:Y:S05]  /*4730*/  @P1 BRA `(.L_x_55) ;  /* 0xfffffffc000c1947 */ /* 0x001fea000383ffff */
.L_x_51:
[----:B------:R-:W-:Y:S05]  /*4740*/  BSYNC B1 ;  /* 0x0000000000017941 */ /* 0x000fea0003800000 */
.L_x_50:
[----:B------:R-:W-:Y:S01]  /*4750*/  LOP3.LUT P2, RZ, R10, 0xff, RZ, 0xc0, !PT ;  /* 0x000000ff0aff7812 */ /* 0x000fe2000784c0ff */
[----:B------:R-:W-:Y:S01]  /*4760*/  ULDC UR6, c[0x0][0xc] ;  /* 0x0000030000067ab9 */ /* 0x000fe20000000800 */
[----:B------:R-:W-:Y:S01]  /*4770*/  ULDC UR7, c[0x0][0x10] ;  /* 0x0000040000077ab9 */ /* 0x000fe20000000800 */
[----:B------:R-:W0:Y:S01]  /*4780*/  LDC R3, c[0x0][0x14] ;  /* 0x00000500ff037b82 */ /* 0x000e220000000800 */
[----:B------:R-:W-:Y:S01]  /*4790*/  IMAD.IADD R11, R8, 0x1, R11 ;  /* 0x00000001080b7824 */ /* 0x000fe200078e020b */
[----:B------:R-:W-:Y:S01]  /*47a0*/  UIMAD.WIDE.U32 UR6, UR6, UR7, URZ ;  /* 0x00000007060672a5 */ /* 0x000fe2000f8e003f */
[----:B------:R-:W-:Y:S01]  /*47b0*/  BSSY B1, `(.L_x_56) ;  /* 0x0000075000017945 */ /* 0x000fe20003800000 */
[----:B------:R-:W-:Y:S01]  /*47c0*/  IMAD.MOV.U32 R7, RZ, RZ, -0x1 ;  /* 0xffffffffff077424 */ /* 0x000fe200078e00ff */
[----:B------:R-:W-:Y:S01]  /*47d0*/  PRMT R10, RZ, 0x7610, R10 ;  /* 0x00007610ff0a7816 */ /* 0x000fe2000000000a */
[----:B------:R-:W-:Y:S01]  /*47e0*/  IMAD.MOV.U32 R12, RZ, RZ, -0x1 ;  /* 0xffffffffff0c7424 */ /* 0x000fe200078e00ff */
[----:B------:R-:W-:Y:S01]  /*47f0*/  ISETP.GT.U32.AND P0, PT, R11, 0x3, PT ;  /* 0x000000030b00780c */ /* 0x000fe20003f04070 */
[----:B------:R-:W-:Y:S01]  /*4800*/  IMAD.MOV.U32 R6, RZ, RZ, -0x1 ;  /* 0xffffffffff067424 */ /* 0x000fe200078e00ff */
[----:B------:R-:W-:Y:S01]  /*4810*/  SHF.R.U32.HI R2, RZ, 0x2, R11 ;  /* 0x00000002ff027819 */ /* 0x000fe2000001160b */
[----:B------:R-:W1:Y:S01]  /*4820*/  @P2 S2R R5, SR_CgaCtaId ;  /* 0x0000000000052919 */ /* 0x000e620000008800 */
[----:B------:R-:W-:-:S02]  /*4830*/  @P2 MOV R4, 0x400 ;  /* 0x0000040000042802 */ /* 0x000fc40000000f00 */
[----:B------:R-:W-:Y:S02]  /*4840*/  ISETP.LT.U32.AND P0, PT, R8, 0x4, P0 ;  /* 0x000000040800780c */ /* 0x000fe40000701070 */
[----:B------:R-:W-:Y:S02]  /*4850*/  LOP3.LUT R2, R2, 0x1, RZ, 0xc0, !PT ;  /* 0x0000000102027812 */ /* 0x000fe400078ec0ff */
[----:B------:R-:W-:Y:S02]  /*4860*/  LOP3.LUT R11, R11, 0x3, RZ, 0xc0, !PT ;  /* 0x000000030b0b7812 */ /* 0x000fe400078ec0ff */
[----:B------:R-:W-:-:S04]  /*4870*/  ISETP.NE.U32.AND P1, PT, R2, 0x1, PT ;  /* 0x000000010200780c */ /* 0x000fc80003f25070 */
[----:B------:R-:W-:Y:S01]  /*4880*/  ISETP.GT.U32.AND P1, PT, R8, 0x3, !P1 ;  /* 0x000000030800780c */ /* 0x000fe20004f24070 */
[----:B0-----:R-:W-:-:S03]  /*4890*/  IMAD.WIDE.U32 R18, R3, UR6, R18 ;  /* 0x0000000603127c25 */ /* 0x001fc6000f8e0012 */
[----:B------:R-:W-:Y:S02]  /*48a0*/  SEL R2, RZ, 0x1, !P1 ;  /* 0x00000001ff027807 */ /* 0x000fe40004800000 */
[----:B-1----:R-:W-:Y:S01]  /*48b0*/  @P2 LEA R4, R5, R4, 0x18 ;  /* 0x0000000405042211 */ /* 0x002fe200078ec0ff */
[----:B------:R-:W-:Y:S01]  /*48c0*/  IMAD R5, R3, UR7, RZ ;  /* 0x0000000703057c24 */ /* 0x000fe2000f8e02ff */
[----:B------:R-:W-:Y:S01]  /*48d0*/  ULDC.64 UR6, c[0x0][0x650] ;  /* 0x0001940000067ab9 */ /* 0x000fe20000000a00 */
[----:B------:R-:W-:Y:S01]  /*48e0*/  SEL R3, RZ, 0x1, !P0 ;  /* 0x00000001ff037807 */ /* 0x000fe20004000000 */
[----:B------:R0:W-:Y:S01]  /*48f0*/  @P2 SYNCS.ARRIVE.TRANS64.A1T0 RZ, [R4+URZ+0x58], RZ ;  /* 0x000058ff04ff29a7 */ /* 0x0001e2000810003f */
[----:B------:R-:W-:Y:S01]  /*4900*/  IMAD.IADD R19, R19, 0x1, R5 ;  /* 0x0000000113137824 */ /* 0x000fe200078e0205 */
[----:B------:R-:W-:Y:S02]  /*4910*/  ISETP.GE.U32.AND P0, PT, R18, UR6, PT ;  /* 0x0000000612007c0c */ /* 0x000fe4000bf06070 */
[----:B------:R-:W-:-:S02]  /*4920*/  LOP3.LUT R0, R2, R0, R3, 0x96, !PT ;  /* 0x0000000002007212 */ /* 0x000fc400078e9603 */
[----:B------:R-:W-:Y:S02]  /*4930*/  ISETP.GE.U32.AND.EX P0, PT, R19, UR7, PT, P0 ;  /* 0x0000000713007c0c */ /* 0x000fe4000bf06100 */
[----:B------:R-:W-:-:S11]  /*4940*/  PRMT R2, RZ, 0x7610, R2 ;  /* 0x00007610ff027816 */ /* 0x000fd60000000002 */
[----:B0-----:R-:W-:Y:S05]  /*4950*/  @P0 BRA `(.L_x_57) ;  /* 0x0000000400680947 */ /* 0x001fea0003800000 */
[----:B------:R-:W-:Y:S01]  /*4960*/  ULDC.64 UR6, c[0x0][0x628] ;  /* 0x00018a0000067ab9 */ /* 0x000fe20000000a00 */
[----:B------:R-:W0:Y:S01]  /*4970*/  S2R R13, SR_CTAID.X ;  /* 0x00000000000d7919 */ /* 0x000e220000002500 */
[----:B------:R-:W-:Y:S01]  /*4980*/  ISETP.NE.U32.AND P0, PT, RZ, UR6, PT ;  /* 0x00000006ff007c0c */ /* 0x000fe2000bf05070 */
[----:B------:R-:W-:Y:S01]  /*4990*/  ULDC UR8, c[0x0][0x630] ;  /* 0x00018c0000087ab9 */ /* 0x000fe20000000800 */
[----:B------:R-:W-:Y:S01]  /*49a0*/  IMAD.MOV.U32 R2, RZ, RZ, R18 ;  /* 0x000000ffff027224 */ /* 0x000fe200078e0012 */
[----:B------:R-:W1:Y:S01]  /*49b0*/  S2R R12, SR_CTAID.Y ;  /* 0x00000000000c7919 */ /* 0x000e620000002600 */
[----:B------:R-:W-:Y:S01]  /*49c0*/  ISETP.NE.AND.EX P0, PT, RZ, UR7, PT, P0 ;  /* 0x00000007ff007c0c */ /* 0x000fe2000bf05300 */
[----:B------:R-:W-:-:S12]  /*49d0*/  IMAD.MOV.U32 R3, RZ, RZ, R19 ;  /* 0x000000ffff037224 */ /* 0x000fd800078e0013 */
[----:B------:R-:W-:Y:S05]  /*49e0*/  @!P0 BRA `(.L_x_58) ;  /* 0x0000000000288947 */ /* 0x000fea0003800000 */
[----:B------:R-:W-:Y:S02]  /*49f0*/  ULDC UR5, c[0x0][0x634] ;  /* 0x00018d0000057ab9 */ /* 0x000fe40000000800 */
[----:B------:R-:W-:-:S05]  /*4a00*/  IADD3 R7, P0, R18, UR5, RZ ;  /* 0x0000000512077c10 */ /* 0x000fca000ff1e0ff */
[----:B------:R-:W-:-:S04]  /*4a10*/  IMAD.X R15, RZ, RZ, R19, P0 ;  /* 0x000000ffff0f7224 */ /* 0x000fc800000e0613 */
[----:B------:R-:W-:-:S04]  /*4a20*/  IMAD.WIDE.U32 R4, R15, UR6, RZ ;  /* 0x000000060f047c25 */ /* 0x000fc8000f8e00ff */
[----:B------:R-:W-:-:S04]  /*4a30*/  IMAD.WIDE.U32 R4, P0, R7, UR7, R4 ;  /* 0x0000000707047c25 */ /* 0x000fc8000f800004 */
[----:B------:R-:W-:-:S04]  /*4a40*/  IMAD.WIDE.U32 R6, R7, UR6, RZ ;  /* 0x0000000607067c25 */ /* 0x000fc8000f8e00ff */
[----:B------:R-:W-:Y:S01]  /*4a50*/  IMAD.X R3, RZ, RZ, RZ, P0 ;  /* 0x000000ffff037224 */ /* 0x000fe200000e06ff */
[----:B------:R-:W-:Y:S01]  /*4a60*/  IADD3 RZ, P0, R7, R4, RZ ;  /* 0x0000000407ff7210 */ /* 0x000fe20007f1e0ff */
[----:B------:R-:W-:-:S04]  /*4a70*/  IMAD.MOV.U32 R2, RZ, RZ, R5 ;  /* 0x000000ffff027224 */ /* 0x000fc800078e0005 */
[----:B------:R-:W-:-:S08]  /*4a80*/  IMAD.WIDE.U32.X R2, R15, UR7, R2, P0 ;  /* 0x000000070f027c25 */ /* 0x000fd000080e0402 */
.L_x_58:
[--C-:B------:R-:W-:Y:S01]  /*4a90*/  SHF.R.U64 R6, R2, UR8, R3.reuse ;  /* 0x0000000802067c19 */ /* 0x100fe20008001203 */
[----:B------:R-:W-:Y:S01]  /*4aa0*/  ULDC.64 UR6, c[0x0][0x620] ;  /* 0x0001880000067ab9 */ /* 0x000fe20000000a00 */
[----:B------:R-:W-:Y:S01]  /*4ab0*/  SHF.R.U32.HI R2, RZ, UR8, R3 ;  /* 0x00000008ff027c19 */ /* 0x000fe20008011603 */
[----:B------:R-:W-:Y:S01]  /*4ac0*/  IMAD.MOV.U32 R3, RZ, RZ, R19 ;  /* 0x000000ffff037224 */ /* 0x000fe200078e0013 */
[----:B------:R-:W-:Y:S01]  /*4ad0*/  IADD3 R5, P0, RZ, -R6, RZ ;  /* 0x80000006ff057210 */ /* 0x000fe20007f1e0ff */
[----:B------:R-:W-:Y:S01]  /*4ae0*/  ULDC UR5, c[0x0][0x150] ;  /* 0x0000540000057ab9 */ /* 0x000fe20000000800 */
[----:B------:R-:W2:Y:S01]  /*4af0*/  LDC R24, c[0x0][0x144] ;  /* 0x00005100ff187b82 */ /* 0x000ea20000000800 */
[----:B------:R-:W-:Y:S01]  /*4b00*/  ULDC.64 UR10, c[0x0][0x640] ;  /* 0x00019000000a7ab9 */ /* 0x000fe20000000a00 */
[----:B------:R-:W-:Y:S01]  /*4b10*/  ULDC UR8, c[0x0][0x608] ;  /* 0x0001820000087ab9 */ /* 0x000fe20000000800 */
[----:B------:R-:W-:Y:S01]  /*4b20*/  IMAD.X R2, RZ, RZ, ~R2, P0 ;  /* 0x000000ffff027224 */ /* 0x000fe200000e0e02 */
[----:B------:R-:W-:-:S03]  /*4b30*/  ISETP.NE.U32.AND P0, PT, RZ, UR10, PT ;  /* 0x0000000aff007c0c */ /* 0x000fc6000bf05070 */
[----:B------:R-:W-:Y:S01]  /*4b40*/  IMAD R4, R2, UR6, RZ ;  /* 0x0000000602047c24 */ /* 0x000fe2000f8e02ff */
[----:B------:R-:W3:Y:S01]  /*4b50*/  LDC R15, c[0x0][0x148] ;  /* 0x00005200ff0f7b82 */ /* 0x000ee20000000800 */
[----:B------:R-:W-:Y:S01]  /*4b60*/  IMAD.MOV.U32 R2, RZ, RZ, R18 ;  /* 0x000000ffff027224 */ /* 0x000fe200078e0012 */
[----:B------:R-:W-:-:S03]  /*4b70*/  ISETP.NE.AND.EX P0, PT, RZ, UR11, PT, P0 ;  /* 0x0000000bff007c0c */ /* 0x000fc6000bf05300 */
[----:B------:R-:W-:Y:S01]  /*4b80*/  IMAD.WIDE.U32 R2, R5, UR6, R2 ;  /* 0x0000000605027c25 */ /* 0x000fe2000f8e0002 */
[----:B------:R-:W-:-:S03]  /*4b90*/  ULDC UR6, c[0x0][0x618] ;  /* 0x0001860000067ab9 */ /* 0x000fc60000000800 */
[----:B------:R-:W-:Y:S01]  /*4ba0*/  IMAD R5, R5, UR7, R4 ;  /* 0x0000000705057c24 */ /* 0x000fe2000f8e0204 */
[----:B0-----:R-:W-:Y:S01]  /*4bb0*/  I2FP.F32.U32 R4, R13 ;  /* 0x0000000d00047245 */ /* 0x001fe20000201000 */
[----:B------:R-:W-:Y:S02]  /*4bc0*/  ULDC UR7, c[0x0][0x154] ;  /* 0x0000550000077ab9 */ /* 0x000fe40000000800 */
[----:B------:R-:W-:Y:S02]  /*4bd0*/  IMAD.IADD R3, R3, 0x1, R5 ;  /* 0x0000000103037824 */ /* 0x000fe400078e0205 */
[----:B------:R-:W-:Y:S01]  /*4be0*/  FMUL R4, R4, UR5 ;  /* 0x0000000504047c20 */ /* 0x000fe20008400000 */
[----:B------:R-:W-:Y:S02]  /*4bf0*/  ULDC UR5, c[0x0][0x658] ;  /* 0x0001960000057ab9 */ /* 0x000fe40000000800 */
[--C-:B------:R-:W-:Y:S02]  /*4c00*/  SHF.R.U64 R7, R2, UR6, R3.reuse ;  /* 0x0000000602077c19 */ /* 0x100fe40008001203 */
[----:B-1----:R-:W-:Y:S01]  /*4c10*/  I2FP.F32.U32 R2, R12 ;  /* 0x0000000c00027245 */ /* 0x002fe20000201000 */
[----:B------:R-:W0:Y:S04]  /*4c20*/  F2I.U32.TRUNC.NTZ R4, R4 ;  /* 0x0000000400047305 */ /* 0x000e28000020f000 */
[----:B------:R-:W-:Y:S01]  /*4c30*/  FMUL R21, R2, UR7 ;  /* 0x0000000702157c20 */ /* 0x000fe20008400000 */
[----:B------:R-:W-:Y:S01]  /*4c40*/  SHF.R.U32.HI R2, RZ, UR6, R3 ;  /* 0x00000006ff027c19 */ /* 0x000fe20008011603 */
[----:B------:R-:W-:-:S02]  /*4c50*/  UMOV UR6, 0xffffffff ;  /* 0xffffffff00067882 */ /* 0x000fc40000000000 */
[----:B------:R-:W-:Y:S01]  /*4c60*/  USHF.L.U32 UR6, UR6, UR5, URZ ;  /* 0x0000000506067299 */ /* 0x000fe2000800063f */
[--C-:B------:R-:W-:Y:S01]  /*4c70*/  SHF.R.U64 R20, R7, UR8, R2.reuse ;  /* 0x0000000807147c19 */ /* 0x100fe20008001202 */
[----:B------:R-:W1:Y:S01]  /*4c80*/  F2I.U32.TRUNC.NTZ R21, R21 ;  /* 0x0000001500157305 */ /* 0x000e62000020f000 */
[----:B------:R-:W-:-:S04]  /*4c90*/  SHF.R.U32.HI R3, RZ, UR8, R2 ;  /* 0x00000008ff037c19 */ /* 0x000fc80008011602 */
[--C-:B------:R-:W-:Y:S01]  /*4ca0*/  SHF.R.U64 R14, R20, UR5, R3.reuse ;  /* 0x00000005140e7c19 */ /* 0x100fe20008001203 */
[----:B0-----:R-:W-:Y:S01]  /*4cb0*/  IMAD.MOV R4, RZ, RZ, -R4 ;  /* 0x000000ffff047224 */ /* 0x001fe200078e0a04 */
[----:B------:R-:W-:-:S03]  /*4cc0*/  SHF.R.U32.HI R23, RZ, UR5, R3 ;  /* 0x00000005ff177c19 */ /* 0x000fc60008011603 */
[----:B--2---:R-:W-:Y:S02]  /*4cd0*/  IMAD R13, R24, R4, R13 ;  /* 0x00000004180d7224 */ /* 0x004fe400078e020d */
[----:B------:R-:W-:Y:S02]  /*4ce0*/  IMAD.MOV.U32 R2, RZ, RZ, R14 ;  /* 0x000000ffff027224 */ /* 0x000fe400078e000e */
[----:B------:R-:W-:Y:S01]  /*4cf0*/  IMAD.MOV.U32 R3, RZ, RZ, R23 ;  /* 0x000000ffff037224 */ /* 0x000fe200078e0017 */
[----:B-1----:R-:W-:Y:S06]  /*4d00*/  @!P0 BRA `(.L_x_59) ;  /* 0x0000000000288947 */ /* 0x002fec0003800000 */
[----:B------:R-:W-:Y:S02]  /*4d10*/  ULDC UR7, c[0x0][0x64c] ;  /* 0x0001930000077ab9 */ /* 0x000fe40000000800 */
[----:B------:R-:W-:-:S05]  /*4d20*/  IADD3 R3, P0, R14, UR7, RZ ;  /* 0x000000070e037c10 */ /* 0x000fca000ff1e0ff */
[----:B------:R-:W-:-:S04]  /*4d30*/  IMAD.X R23, RZ, RZ, R23, P0 ;  /* 0x000000ffff177224 */ /* 0x000fc800000e0617 */
[----:B------:R-:W-:-:S04]  /*4d40*/  IMAD.WIDE.U32 R4, R23, UR10, RZ ;  /* 0x0000000a17047c25 */ /* 0x000fc8000f8e00ff */
[----:B------:R-:W-:-:S04]  /*4d50*/  IMAD.WIDE.U32 R4, P0, R3, UR11, R4 ;  /* 0x0000000b03047c25 */ /* 0x000fc8000f800004 */
[----:B------:R-:W-:-:S04]  /*4d60*/  IMAD.WIDE.U32 R2, R3, UR10, RZ ;  /* 0x0000000a03027c25 */ /* 0x000fc8000f8e00ff */
[----:B------:R-:W-:Y:S01]  /*4d70*/  IMAD.MOV.U32 R2, RZ, RZ, R5 ;  /* 0x000000ffff027224 */ /* 0x000fe200078e0005 */
[----:B------:R-:W-:Y:S01]  /*4d80*/  IADD3 RZ, P1, R3, R4, RZ ;  /* 0x0000000403ff7210 */ /* 0x000fe20007f3e0ff */
[----:B------:R-:W-:-:S04]  /*4d90*/  IMAD.X R3, RZ, RZ, RZ, P0 ;  /* 0x000000ffff037224 */ /* 0x000fc800000e06ff */
[----:B------:R-:W-:-:S08]  /*4da0*/  IMAD.WIDE.U32.X R2, R23, UR11, R2, P1 ;  /* 0x0000000b17027c25 */ /* 0x000fd000088e0402 */
.L_x_59:
[----:B------:R-:W-:Y:S01]  /*4db0*/  ISETP.NE.AND P0, PT, R22, 0x1, PT ;  /* 0x000000011600780c */ /* 0x000fe20003f05270 */
[----:B------:R-:W-:Y:S01]  /*4dc0*/  ULDC UR7, c[0x0][0x648] ;  /* 0x0001920000077ab9 */ /* 0x000fe20000000800 */
[----:B------:R-:W-:Y:S01]  /*4dd0*/  ULOP3.LUT UR6, URZ, UR6, URZ, 0x33, !UPT ;  /* 0x000000063f067292 */ /* 0x000fe2000f8e333f */
[----:B------:R-:W-:Y:S01]  /*4de0*/  SHF.R.U64 R2, R2, UR7, R3 ;  /* 0x0000000702027c19 */ /* 0x000fe20008001203 */
[----:B------:R-:W-:Y:S01]  /*4df0*/  UMOV UR7, 0x1 ;  /* 0x0000000100077882 */ /* 0x000fe20000000000 */
[----:B------:R-:W-:Y:S01]  /*4e00*/  IMAD.MOV R21, RZ, RZ, -R21 ;  /* 0x000000ffff157224 */ /* 0x000fe200078e0a15 */
[----:B------:R-:W-:Y:S01]  /*4e10*/  USHF.L.U32 UR7, UR7, UR5, URZ ;  /* 0x0000000507077299 */ /* 0x000fe2000800063f */
[----:B------:R-:W-:Y:S01]  /*4e20*/  LOP3.LUT R7, R7, UR4, RZ, 0xc0, !PT ;  /* 0x0000000407077c12 */ /* 0x000fe2000f8ec0ff */
[----:B------:R-:W-:Y:S01]  /*4e30*/  IMAD.MOV R3, RZ, RZ, -R2 ;  /* 0x000000ffff037224 */ /* 0x000fe200078e0a02 */
[----:B------:R-:W-:Y:S01]  /*4e40*/  LOP3.LUT R5, R20, UR6, RZ, 0xc0, !PT ;  /* 0x0000000614057c12 */ /* 0x000fe2000f8ec0ff */
[----:B------:R-:W-:Y:S01]  /*4e50*/  ULDC UR5, c[0x0][0x638] ;  /* 0x00018e0000057ab9 */ /* 0x000fe20000000800 */
[----:B------:R-:W-:Y:S01]  /*4e60*/  ULDC UR6, c[0x0][0x610] ;  /* 0x0001840000067ab9 */ /* 0x000fe20000000800 */
[----:B------:R-:W-:Y:S01]  /*4e70*/  IMAD R14, R3, UR5, R14 ;  /* 0x00000005030e7c24 */ /* 0x000fe2000f8e020e */
[----:B------:R-:W-:Y:S01]  /*4e80*/  ULDC UR5, c[0x0][0x600] ;  /* 0x0001800000057ab9 */ /* 0x000fe20000000800 */
[----:B---3--:R-:W-:-:S02]  /*4e90*/  @P0 IMAD R13, R15, R21, R12 ;  /* 0x000000150f0d0224 */ /* 0x008fc400078e020c */
[----:B------:R-:W-:Y:S02]  /*4ea0*/  IMAD R2, R2, UR7, R5 ;  /* 0x0000000702027c24 */ /* 0x000fe4000f8e0205 */
[----:B------:R-:W-:Y:S02]  /*4eb0*/  IMAD R14, R14, UR5, R7 ;  /* 0x000000050e0e7c24 */ /* 0x000fe4000f8e0207 */
[----:B------:R-:W-:Y:S02]  /*4ec0*/  IMAD R13, R2, UR6, R13 ;  /* 0x00000006020d7c24 */ /* 0x000fe4000f8e020d */
[----:B------:R-:W-:-:S03]  /*4ed0*/  IMAD.MOV.U32 R2, RZ, RZ, 0x1 ;  /* 0x00000001ff027424 */ /* 0x000fc600078e00ff */
[----:B------:R-:W-:Y:S02]  /*4ee0*/  SEL R12, R14, R13, !P0 ;  /* 0x0000000d0e0c7207 */ /* 0x000fe40004000000 */
[----:B------:R-:W-:-:S07]  /*4ef0*/  SEL R7, R13, R14, !P0 ;  /* 0x0000000e0d077207 */ /* 0x000fce0004000000 */
.L_x_57:
[----:B------:R-:W-:Y:S05]  /*4f00*/  BSYNC B1 ;  /* 0x0000000000017941 */ /* 0x000fea0003800000 */
.L_x_56:
[----:B------:R-:W-:-:S13]  /*4f10*/  LOP3.LUT P0, RZ, R2, 0xff, RZ, 0xc0, !PT ;  /* 0x000000ff02ff7812 */ /* 0x000fda000780c0ff */
[----:B------:R-:W-:Y:S05]  /*4f20*/  @P0 BRA `(.L_x_60) ;  /* 0xfffffff000dc0947 */ /* 0x000fea000383ffff */
[----:B------:R-:W-:Y:S05]  /*4f30*/  BSYNC B0 ;  /* 0x0000000000007941 */ /* 0x000fea0003800000 */
.L_x_48:
[----:B------:R-:W-:-:S03]  /*4f40*/  UMOV UR5, 0xffffffff ;  /* 0xffffffff00057882 */ /* 0x000fc60000000000 */
[----:B------:R-:W-:Y:S05]  /*4f50*/  BRA.DIV UR5, `(.L_x_61) ;  /* 0x0000000605187947 */ /* 0x000fea000b800000 */
[----:B------:R-:W-:-:S13]  /*4f60*/  ELECT P6, URZ, PT ;  /* 0x00000000003f782f */ /* 0x000fda00038c0000 */
.L_x_75:
[----:B------:R-:W-:Y:S04]  /*4f70*/  BSSY B0, `(.L_x_62) ;  /* 0x000002b000007945 */ /* 0x000fe80003800000 */
[----:B------:R-:W-:Y:S05]  /*4f80*/  @!P6 BRA `(.L_x_63) ;  /* 0x0000000000a4e947 */ /* 0x000fea0003800000 */
[----:B------:R-:W-:-:S04]  /*4f90*/  LOP3.LUT R17, R17, 0x2, RZ, 0xfc, !PT ;  /* 0x0000000211117812 */ /* 0x000fc800078efcff */
[----:B------:R-:W-:-:S13]  /*4fa0*/  ISETP.NE.AND P0, PT, R17, 0x3, PT ;  /* 0x000000031100780c */ /* 0x000fda0003f05270 */
[----:B------:R-:W-:Y:S05]  /*4fb0*/  @!P0 BRA `(.L_x_64) ;  /* 0x0000000000048947 */ /* 0x000fea0003800000 */
[----:B------:R-:W-:Y:S01]  /*4fc0*/  BPT.TRAP 0x1 ;  /* 0x000000040000795c */ /* 0x000fe20000300000 */
.L_x_64:
[----:B------:R-:W0:Y:S01]  /*4fd0*/  S2R R3, SR_CgaCtaId ;  /* 0x0000000000037919 */ /* 0x000e220000008800 */
[----:B------:R-:W-:Y:S02]  /*4fe0*/  MOV R2, 0x400 ;  /* 0x0000040000027802 */ /* 0x000fe40000000f00 */
[----:B------:R-:W-:Y:S02]  /*4ff0*/  SHF.L.U32 R4, R0, 0x1f, RZ ;  /* 0x0000001f00047819 */ /* 0x000fe400000006ff */
[----:B0-----:R-:W-:-:S05]  /*5000*/  LEA R2, R3, R2, 0x18 ;  /* 0x0000000203027211 */ /* 0x001fca00078ec0ff */
[----:B------:R-:W-:-:S04]  /*5010*/  VIADD R2, R2, 0x20 ;  /* 0x0000002002027836 */ /* 0x000fc80000000000 */
[C---:B------:R-:W-:Y:S02]  /*5020*/  IMAD R7, R11.reuse, 0x8, R2 ;  /* 0x000000080b077824 */ /* 0x040fe400078e0202 */
[----:B------:R-:W-:Y:S02]  /*5030*/  VIADD R11, R11, 0x1 ;  /* 0x000000010b0b7836 */ /* 0x000fe40000000000 */
[----:B------:R-:W0:Y:S03]  /*5040*/  SYNCS.PHASECHK.TRANS64.TRYWAIT P0, [R7+URZ], R4 ;  /* 0x00000004070075a7 */ /* 0x000e26000800017f */
[----:B------:R-:W-:-:S04]  /*5050*/  ISETP.NE.AND P1, PT, R11, 0x4, PT ;  /* 0x000000040b00780c */ /* 0x000fc80003f25270 */
[----:B------:R-:W-:Y:S02]  /*5060*/  SEL R3, RZ, 0x1, P1 ;  /* 0x00000001ff037807 */ /* 0x000fe40000800000 */
[----:B------:R-:W-:Y:S02]  /*5070*/  SEL R11, R11, RZ, P1 ;  /* 0x000000ff0b0b7207 */ /* 0x000fe40000800000 */
[----:B------:R-:W-:-:S03]  /*5080*/  LOP3.LUT R6, R0, R3, RZ, 0x3c, !PT ;  /* 0x0000000300067212 */ /* 0x000fc600078e3cff */
[----:B------:R-:W-:Y:S01]  /*5090*/  IMAD R8, R11, 0x8, R2 ;  /* 0x000000080b087824 */ /* 0x000fe200078e0202 */
[----:B------:R-:W-:Y:S01]  /*50a0*/  SHF.L.U32 R5, R6, 0x1f, RZ ;  /* 0x0000001f06057819 */ /* 0x000fe200000006ff */
[----:B0-----:R-:W-:Y:S06]  /*50b0*/  @!P0 BRA `(.L_x_65) ;  /* 0x0000000000e08947 */ /* 0x001fec0003800000 */
.L_x_76:
[----:B------:R-:W1:Y:S01]  /*50c0*/  SYNCS.PHASECHK.TRANS64.TRYWAIT P0, [R8+URZ], R5 ;  /* 0x00000005080075a7 */ /* 0x000e62000800017f */
[----:B------:R-:W-:-:S05]  /*50d0*/  VIADD R0, R11, 0x1 ;  /* 0x000000010b007836 */ /* 0x000fca0000000000 */
[----:B------:R-:W-:-:S04]  /*50e0*/  ISETP.NE.AND P1, PT, R0, 0x4, PT ;  /* 0x000000040000780c */ /* 0x000fc80003f25270 */
[----:B------:R-:W-:Y:S02]  /*50f0*/  SEL R3, RZ, 0x1, P1 ;  /* 0x00000001ff037807 */ /* 0x000fe40000800000 */
[----:B0-----:R-:W-:Y:S02]  /*5100*/  SEL R7, R0, RZ, P1 ;  /* 0x000000ff00077207 */ /* 0x001fe40000800000 */
[----:B------:R-:W-:-:S03]  /*5110*/  LOP3.LUT R9, R6, R3, RZ, 0x3c, !PT ;  /* 0x0000000306097212 */ /* 0x000fc600078e3cff */
[----:B------:R-:W-:Y:S01]  /*5120*/  IMAD R11, R7, 0x8, R2 ;  /* 0x00000008070b7824 */ /* 0x000fe200078e0202 */
[----:B------:R-:W-:Y:S01]  /*5130*/  SHF.L.U32 R6, R9, 0x1f, RZ ;  /* 0x0000001f09067819 */ /* 0x000fe200000006ff */
[----:B-1----:R-:W-:Y:S06]  /*5140*/  @!P0 BRA `(.L_x_66) ;  /* 0x0000000000d08947 */ /* 0x002fec0003800000 */
.L_x_77:
[----:B------:R-:W1:Y:S01]  /*5150*/  SYNCS.PHASECHK.TRANS64.TRYWAIT P0, [R11+URZ], R6 ;  /* 0x000000060b0075a7 */ /* 0x000e62000800017f */
[----:B------:R-:W-:-:S05]  /*5160*/  VIADD R0, R7, 0x1 ;  /* 0x0000000107007836 */ /* 0x000fca0000000000 */
[----:B------:R-:W-:-:S04]  /*5170*/  ISETP.NE.AND P1, PT, R0, 0x4, PT ;  /* 0x000000040000780c */ /* 0x000fc80003f25270 */
[----:B------:R-:W-:Y:S02]  /*5180*/  SEL R4, RZ, 0x1, P1 ;  /* 0x00000001ff047807 */ /* 0x000fe40000800000 */
[----:B------:R-:W-:Y:S02]  /*5190*/  SEL R3, R0, RZ, P1 ;  /* 0x000000ff00037207 */ /* 0x000fe40000800000 */
[----:B------:R-:W-:Y:S01]  /*51a0*/  LOP3.LUT R0, R9, R4, RZ, 0x3c, !PT ;  /* 0x0000000409007212 */ /* 0x000fe200078e3cff */
[----:B-1----:R-:W-:Y:S06]  /*51b0*/  @!P0 BRA `(.L_x_67) ;  /* 0x0000000000c88947 */ /* 0x002fec0003800000 */
.L_x_78:
[----:B------:R-:W-:Y:S01]  /*51c0*/  IMAD R3, R3, 0x8, R2 ;  /* 0x0000000803037824 */ /* 0x000fe200078e0202 */
[----:B------:R-:W-:-:S07]  /*51d0*/  SHF.L.U32 R0, R0, 0x1f, RZ ;  /* 0x0000001f00007819 */ /* 0x000fce00000006ff */
.L_x_68:
[----:B--2---:R2:W3:Y:S02]  /*51e0*/  SYNCS.PHASECHK.TRANS64.TRYWAIT P0, [R3+URZ], R0 ;  /* 0x00000000030075a7 */ /* 0x0044e4000800017f */
[----:B---3--:R-:W-:Y:S05]  /*51f0*/  @!P0 NANOSLEEP.SYNCS 0x989680 ;  /* 0x009896800000895d */ /* 0x008fea0003900000 */
[----:B------:R-:W3:Y:S02]  /*5200*/  @!P0 SYNCS.PHASECHK.TRANS64 P0, [R3+URZ], R0 ;  /* 0x00000000030085a7 */ /* 0x000ee4000800007f */
[----:B---3--:R-:W-:Y:S05]  /*5210*/  @!P0 BRA `(.L_x_68) ;  /* 0xfffffffc00f08947 */ /* 0x008fea000383ffff */
.L_x_63:
[----:B------:R-:W-:Y:S05]  /*5220*/  BSYNC B0 ;  /* 0x0000000000007941 */ /* 0x000fea0003800000 */
.L_x_62:
[----:B------:R-:W-:Y:S05]  /*5230*/  EXIT ;  /* 0x000000000000794d */ /* 0x000fea0003800000 */
.L_x_17:
[----:B-1----:R1:W3:Y:S02]  /*5240*/  SYNCS.PHASECHK.TRANS64.TRYWAIT P1, [R3+URZ], R0 ;  /* 0x00000000030075a7 */ /* 0x0022e4000802017f */
[----:B---3--:R-:W-:Y:S05]  /*5250*/  @!P1 NANOSLEEP.SYNCS 0x989680 ;  /* 0x009896800000995d */ /* 0x008fea0003900000 */
[----:B------:R-:W3:Y:S02]  /*5260*/  @!P1 SYNCS.PHASECHK.TRANS64 P1, [R3+URZ], R0 ;  /* 0x00000000030095a7 */ /* 0x000ee4000802007f */
[----:B---3--:R-:W-:Y:S05]  /*5270*/  @!P1 BRA `(.L_x_17) ;  /* 0xfffffffc00f09947 */ /* 0x008fea000383ffff */
[----:B------:R-:W-:Y:S05]  /*5280*/  BRA `(.L_x_16) ;  /* 0xffffffbc00e47947 */ /* 0x000fea000383ffff */
.L_x_22:
[----:B-1----:R-:W-:-:S04]  /*5290*/  IMAD.U32 R3, RZ, RZ, UR9 ;  /* 0x00000009ff037e24 */ /* 0x002fc8000f8e00ff */
[----:B------:R1:W3:Y:S03]  /*52a0*/  SYNCS.PHASECHK.TRANS64.TRYWAIT P1, [R3+URZ], R2 ;  /* 0x00000002030075a7 */ /* 0x0002e6000802017f */
[----:B---3--:R-:W-:Y:S05]  /*52b0*/  @!P1 NANOSLEEP.SYNCS 0x989680 ;  /* 0x009896800000995d */ /* 0x008fea0003900000 */
[----:B------:R-:W3:Y:S02]  /*52c0*/  @!P1 SYNCS.PHASECHK.TRANS64 P1, [R3+URZ], R2 ;  /* 0x00000002030095a7 */ /* 0x000ee4000802007f */
[----:B---3--:R-:W-:Y:S05]  /*52d0*/  @!P1 BRA `(.L_x_22) ;  /* 0xfffffffc00ec9947 */ /* 0x008fea000383ffff */
[----:B------:R-:W-:Y:S05]  /*52e0*/  BRA `(.L_x_21) ;  /* 0xffffffc400f87947 */ /* 0x000fea000383ffff */
.L_x_49:
[----:B------:R-:W-:Y:S01]  /*52f0*/  BSSY B1, `(.L_x_69) ;  /* 0x0000006000017945 */ /* 0x000fe20003800000 */
[----:B------:R-:W-:-:S07]  /*5300*/  IMAD.MOV.U32 R15, RZ, RZ, -0x1 ;  /* 0xffffffffff0f7424 */ /* 0x000fce00078e00ff */
[----:B------:R-:W-:Y:S05]  /*5310*/  WARPSYNC.COLLECTIVE R15, `(.L_x_70) ;  /* 0x000000000f0c7348 */ /* 0x000fea0003c00000 */
[----:B------:R-:W-:Y:S02]  /*5320*/  ELECT P6, UR62, PT ;  /* 0x00000000003e782f */ /* 0x000fe400038c0000 */
[----:B------:R-:W-:Y:S01]  /*5330*/  MOV R14, UR62 ;  /* 0x0000003e000e7c02 */ /* 0x000fe20008000f00 */
[----:B------:R-:W-:Y:S10]  /*5340*/  ENDCOLLECTIVE ;  /* 0x000000000000791b */ /* 0x000ff40003800000 */
.L_x_70:
[----:B------:R-:W-:Y:S05]  /*5350*/  BSYNC B1 ;  /* 0x0000000000017941 */ /* 0x000fea0003800000 */
.L_x_69:
[----:B------:R-:W-:Y:S05]  /*5360*/  BRA `(.L_x_71) ;  /* 0xffffffec00d87947 */ /* 0x000fea000383ffff */
.L_x_52:
[----:B-1----:R1:W2:Y:S02]  /*5370*/  SYNCS.PHASECHK.TRANS64.TRYWAIT P1, [R13+URZ+0x20], R4 ;  /* 0x000020040d0075a7 */ /* 0x0022a4000802017f */
[----:B--2---:R-:W-:Y:S05]  /*5380*/  @!P1 NANOSLEEP.SYNCS 0x989680 ;  /* 0x009896800000995d */ /* 0x004fea0003900000 */
[----:B------:R-:W2:Y:S02]  /*5390*/  @!P1 SYNCS.PHASECHK.TRANS64 P1, [R13+URZ+0x20], R4 ;  /* 0x000020040d0095a7 */ /* 0x000ea4000802007f */
[----:B--2---:R-:W-:Y:S05]  /*53a0*/  @!P1 BRA `(.L_x_52) ;  /* 0xfffffffc00f09947 */ /* 0x004fea000383ffff */
[----:B------:R-:W-:Y:S05]  /*53b0*/  BRA `(.L_x_72) ;  /* 0xfffffff000107947 */ /* 0x000fea000383ffff */
.L_x_61:
[----:B------:R-:W-:Y:S01]  /*53c0*/  BSSY B0, `(.L_x_73) ;  /* 0x0000006000007945 */ /* 0x000fe20003800000 */
[----:B------:R-:W-:-:S07]  /*53d0*/  IMAD.MOV.U32 R15, RZ, RZ, -0x1 ;  /* 0xffffffffff0f7424 */ /* 0x000fce00078e00ff */
[----:B------:R-:W-:Y:S05]  /*53e0*/  WARPSYNC.COLLECTIVE R15, `(.L_x_74) ;  /* 0x000000000f0c7348 */ /* 0x000fea0003c00000 */
[----:B------:R-:W-:Y:S02]  /*53f0*/  ELECT P6, UR62, PT ;  /* 0x00000000003e782f */ /* 0x000fe400038c0000 */
[----:B------:R-:W-:Y:S01]  /*5400*/  MOV R14, UR62 ;  /* 0x0000003e000e7c02 */ /* 0x000fe20008000f00 */
[----:B------:R-:W-:Y:S10]  /*5410*/  ENDCOLLECTIVE ;  /* 0x000000000000791b */ /* 0x000ff40003800000 */
.L_x_74:
[----:B------:R-:W-:Y:S05]  /*5420*/  BSYNC B0 ;  /* 0x0000000000007941 */ /* 0x000fea0003800000 */
.L_x_73:
[----:B------:R-:W-:Y:S05]  /*5430*/  BRA `(.L_x_75) ;  /* 0xfffffff800cc7947 */ /* 0x000fea000383ffff */
.L_x_65:
[----:B0-----:R0:W1:Y:S02]  /*5440*/  SYNCS.PHASECHK.TRANS64.TRYWAIT P0, [R7+URZ], R4 ;  /* 0x00000004070075a7 */ /* 0x001064000800017f */
[----:B-1----:R-:W-:Y:S05]  /*5450*/  @!P0 NANOSLEEP.SYNCS 0x989680 ;  /* 0x009896800000895d */ /* 0x002fea0003900000 */
[----:B------:R-:W1:Y:S02]  /*5460*/  @!P0 SYNCS.PHASECHK.TRANS64 P0, [R7+URZ], R4 ;  /* 0x00000004070085a7 */ /* 0x000e64000800007f */
[----:B-1----:R-:W-:Y:S05]  /*5470*/  @!P0 BRA `(.L_x_65) ;  /* 0xfffffffc00f08947 */ /* 0x002fea000383ffff */
[----:B------:R-:W-:Y:S05]  /*5480*/  BRA `(.L_x_76) ;  /* 0xfffffffc000c7947 */ /* 0x000fea000383ffff */
.L_x_66:
[----:B0-----:R0:W1:Y:S02]  /*5490*/  SYNCS.PHASECHK.TRANS64.TRYWAIT P0, [R8+URZ], R5 ;  /* 0x00000005080075a7 */ /* 0x001064000800017f */
[----:B-1----:R-:W-:Y:S05]  /*54a0*/  @!P0 NANOSLEEP.SYNCS 0x989680 ;  /* 0x009896800000895d */ /* 0x002fea0003900000 */
[----:B------:R-:W1:Y:S02]  /*54b0*/  @!P0 SYNCS.PHASECHK.TRANS64 P0, [R8+URZ], R5 ;  /* 0x00000005080085a7 */ /* 0x000e64000800007f */
[----:B-1----:R-:W-:Y:S05]  /*54c0*/  @!P0 BRA `(.L_x_66) ;  /* 0xfffffffc00f08947 */ /* 0x002fea000383ffff */
[----:B------:R-:W-:Y:S05]  /*54d0*/  BRA `(.L_x_77) ;  /* 0xfffffffc001c7947 */ /* 0x000fea000383ffff */
.L_x_67:
[----:B-1----:R1:W2:Y:S02]  /*54e0*/  SYNCS.PHASECHK.TRANS64.TRYWAIT P0, [R11+URZ], R6 ;  /* 0x000000060b0075a7 */ /* 0x0022a4000800017f */
[----:B--2---:R-:W-:Y:S05]  /*54f0*/  @!P0 NANOSLEEP.SYNCS 0x989680 ;  /* 0x009896800000895d */ /* 0x004fea0003900000 */
[----:B------:R-:W2:Y:S02]  /*5500*/  @!P0 SYNCS.PHASECHK.TRANS64 P0, [R11+URZ], R6 ;  /* 0x000000060b0085a7 */ /* 0x000ea4000800007f */
[----:B--2---:R-:W-:Y:S05]  /*5510*/  @!P0 BRA `(.L_x_67) ;  /* 0xfffffffc00f08947 */ /* 0x004fea000383ffff */
[----:B------:R-:W-:Y:S05]  /*5520*/  BRA `(.L_x_78) ;  /* 0xfffffffc00247947 */ /* 0x000fea000383ffff */
.L_x_79:
[----:B------:R-:W-:-:S00]  /*5530*/  BRA `(.L_x_79) ;  /* 0xfffffffc00fc7947 */ /* 0x000fc0000383ffff */
[----:B------:R-:W-:-:S00]  /*5540*/  NOP ;  /* 0x0000000000007918 */ /* 0x000fc00000000000 */
        /* <DEDUP_REMOVED lines=11> */
.L_x_80:


//--------------------- .nv.global.init           --------------------------
	.section	.nv.global.init,"aw",@progbits
.nv.global.init:
	.type		$str$22,@object
	.size		$str$22,($str$23 - $str$22)
$str$22:
        /*0000*/ 	.byte	0x6b, 0x5f, 0x74, 0x69, 0x6c, 0x65, 0x5f, 0x63, 0x6f, 0x75, 0x6e, 0x74, 0x20, 0x3e, 0x3d, 0x20
        /*0010*/ 	.byte	0x31, 0x00
	.type		$str$23,@object
	.size		$str$23,(__unnamed_1 - $str$23)
$str$23:
        /*0012*/ 	.byte	0x2f, 0x74, 0x6d, 0x70, 0x2f, 0x63, 0x75, 0x74, 0x6c, 0x61, 0x73, 0x73, 0x5f, 0x73, 0x77, 0x65
        /*0022*/ 	.byte	0x65, 0x70, 0x5f, 0x73, 0x72, 0x63, 0x2f, 0x69, 0x6e, 0x63, 0x6c, 0x75, 0x64, 0x65, 0x2f, 0x63
        /*0032*/ 	.byte	0x75, 0x74, 0x6c, 0x61, 0x73, 0x73, 0x2f, 0x67, 0x65, 0x6d, 0x6d, 0x2f, 0x63, 0x6f, 0x6c, 0x6c
        /*0042*/ 	.byte	0x65, 0x63, 0x74, 0x69, 0x76, 0x65, 0x2f, 0x73, 0x6d, 0x39, 0x30, 0x5f, 0x6d, 0x6d, 0x61, 0x5f
        /*0052*/ 	.byte	0x74, 0x6d, 0x61, 0x5f, 0x67, 0x6d, 0x6d, 0x61, 0x5f, 0x73, 0x73, 0x5f, 0x77, 0x61, 0x72, 0x70
        /*0062*/ 	.byte	0x73, 0x70, 0x65, 0x63, 0x69, 0x61, 0x6c, 0x69, 0x7a, 0x65, 0x64, 0x2e, 0x68, 0x70, 0x70, 0x00
	.type		__unnamed_1,@object
	.size		__unnamed_1,(.L_0 - __unnamed_1)
__unnamed_1:
        /*0072*/ 	.byte	0x76, 0x6f, 0x69, 0x64, 0x20, 0x63, 0x75, 0x74, 0x6c, 0x61, 0x73, 0x73, 0x3a, 0x3a, 0x67, 0x65
        /* <DEDUP_REMOVED lines=180> */
.L_0:


//--------------------- .nv.shared._ZN7cutlass13device_kernelINS_4gemm6kernel13GemmUniversalIN4cute5tupleIJiiiiEEENS1_10collective13CollectiveMmaINS1_34MainloopSm90TmaGmmaWarpSpecializedILi4ENS5_IJNS4_1CILi1EEESB_SB_EEENS1_35KernelTmaWarpSpecializedCooperativeEEENS5_IJNSA_ILi192EEENSA_ILi8EEENSA_ILi128EEEEEENS_10bfloat16_tENS5_IJlSB_lEEESJ_SK_NS4_8TiledMMAINS4_8MMA_AtomIJNS4_4SM904GMMA26MMA_64x8x16_F32BF16BF16_SSILNSO_5MajorE0ELSQ_0ELNSO_7ScaleInE1ELSR_1EEEEEENS4_6LayoutINS5_IJNSA_ILi2EEESB_SB_EEENS5_IJSB_NSA_ILi0EEESX_EEEEENS5_IJNS4_10UnderscoreES10_S10_EEEEENS4_13SM90_TMA_LOADENS4_14ComposedLayoutINS4_7SwizzleILi3ELi4ELi3EEENS4_18smem_ptr_flag_bitsILi16EEENSU_INS5_IJSG_NSA_ILi64EEEEEENS5_IJS19_SB_EEEEEEEvNS4_8identityES13_S1D_vS1E_EENS_8epilogue10collective6detail29Sm90TmaWarpSpecializedAdapterINS1H_15DefaultEpilogueISJ_SK_SK_NS1G_6thread17LinearCombinationISJ_Li1EffLNS1L_9ScaleType4KindE0ELNS_15FloatRoundStyleE2ESJ_EENS1_15EpilogueDefaultEEEEEvvEEEEvNT_6ParamsE --------------------------
	.section	.nv.shared._ZN7cutlass13device_kernelINS_4gemm6kernel13GemmUniversalIN4cute5tupleIJiiiiEEENS1_10collective13CollectiveMmaINS1_34MainloopSm90TmaGmmaWarpSpecializedILi4ENS5_IJNS4_1CILi1EEESB_SB_EEENS1_35KernelTmaWarpSpecializedCooperativeEEENS5_IJNSA_ILi192EEENSA_ILi8EEENSA_ILi128EEEEEENS_10bfloat16_tENS5_IJlSB_lEEESJ_SK_NS4_8TiledMMAINS4_8MMA_AtomIJNS4_4SM904GMMA26MMA_64x8x16_F32BF16BF16_SSILNSO_5MajorE0ELSQ_0ELNSO_7ScaleInE1ELSR_1EEEEEENS4_6LayoutINS5_IJNSA_ILi2EEESB_SB_EEENS5_IJSB_NSA_ILi0EEESX_EEEEENS5_IJNS4_10UnderscoreES10_S10_EEEEENS4_13SM90_TMA_LOADENS4_14ComposedLayoutINS4_7SwizzleILi3ELi4ELi3EEENS4_18smem_ptr_flag_bitsILi16EEENSU_INS5_IJSG_NSA_ILi64EEEEEENS5_IJS19_SB_EEEEEEEvNS4_8identityES13_S1D_vS1E_EENS_8epilogue10collective6detail29Sm90TmaWarpSpecializedAdapterINS1H_15DefaultEpilogueISJ_SK_SK_NS1G_6thread17LinearCombinationISJ_Li1EffLNS1L_9ScaleType4KindE0ELNS_15FloatRoundStyleE2ESJ_EENS1_15EpilogueDefaultEEEEEvvEEEEvNT_6ParamsE,"aw",@nobits
	.sectionflags	@""
	.align	16
	.zero		1024


//--------------------- .nv.shared.reserved.0     --------------------------
	.section	.nv.shared.reserved.0,"aw",@nobits
	.weak		__nv_reservedSMEM_offset_0_alias
	.size		__nv_reservedSMEM_offset_0_alias, 0, 0
	.other		__nv_reservedSMEM_offset_0_alias,@"STO_CUDA_RESERVED_SHARED STV_DEFAULT"
__nv_reservedSMEM_offset_0_alias:
	.zero		0


//--------------------- .nv.global                --------------------------
	.section	.nv.global,"aw",@nobits
.nv.global:
	.type		_ZN39_INTERNAL_0de0cb2d_4_k_cu_735ee7d5_62614cute1_E,@object
	.size		_ZN39_INTERNAL_0de0cb2d_4_k_cu_735ee7d5_62614cute1_E,(_ZN39_INTERNAL_0de0cb2d_4_k_cu_735ee7d5_62614cuda3std3__45__cpo6cbeginE - _ZN39_INTERNAL_0de0cb2d_4_k_cu_735ee7d5_62614cute1_E)
_ZN39_INTERNAL_0de0cb2d_4_k_cu_735ee7d5_62614cute1_E:
	.zero		1
	.type		_ZN39_INTERNAL_0de0cb2d_4_k_cu_735ee7d5_62614cuda3std3__45__cpo6cbeginE,@object
	.size		_ZN39_INTERNAL_0de0cb2d_4_k_cu_735ee7d5_62614cuda3std3__45__cpo6cbeginE,(_ZN39_INTERNAL_0de0cb2d_4_k_cu_735ee7d5_62614cuda3std3__48in_placeE - _ZN39_INTERNAL_0de0cb2d_4_k_cu_735ee7d5_62614cuda3std3__45__cpo6cbeginE)
_ZN39_INTERNAL_0de0cb2d_4_k_cu_735ee7d5_62614cuda3std3__45__cpo6cbeginE:
	.zero		1
	.type		_ZN39_INTERNAL_0de0cb2d_4_k_cu_735ee7d5_62614cuda3std3__48in_placeE,@object
	.size		_ZN39_INTERNAL_0de0cb2d_4_k_cu_735ee7d5_62614cuda3std3__48in_placeE,(_ZN39_INTERNAL_0de0cb2d_4_k_cu_735ee7d5_62614cuda3std6ranges3__45__cpo9iter_moveE - _ZN39_INTERNAL_0de0cb2d_4_k_cu_735ee7d5_62614cuda3std3__48in_placeE)
_ZN39_INTERNAL_0de0cb2d_4_k_cu_735ee7d5_62614cuda3std3__48in_placeE:
	.zero		1
	.type		_ZN39_INTERNAL_0de0cb2d_4_k_cu_735ee7d5_62614cuda3std6ranges3__45__cpo9iter_moveE,@object
	.size		_ZN39_INTERNAL_0de0cb2d_4_k_cu_735ee7d5_62614cuda3std6ranges3__45__cpo9iter_moveE,(_ZN39_INTERNAL_0de0cb2d_4_k_cu_735ee7d5_62614cuda3std3__45__cpo5beginE - _ZN39_INTERNAL_0de0cb2d_4_k_cu_735ee7d5_62614cuda3std6ranges3__45__cpo9iter_moveE)
_ZN39_INTERNAL_0de0cb2d_4_k_cu_735ee7d5_62614cuda3std6ranges3__45__cpo9iter_moveE:
	.zero		1
	.type		_ZN39_INTERNAL_0de0cb2d_4_k_cu_735ee7d5_62614cuda3std3__45__cpo5beginE,@object
	.size		_ZN39_INTERNAL_0de0cb2d_4_k_cu_735ee7d5_62614cuda3std3__45__cpo5beginE,(_ZN39_INTERNAL_0de0cb2d_4_k_cu_735ee7d5_62614cuda3std3__441_GLOBAL__N__0de0cb2d_4_k_cu_735ee7d5_62616ignoreE - _ZN39_INTERNAL_0de0cb2d_4_k_cu_735ee7d5_62614cuda3std3__45__cpo5beginE)
_ZN39_INTERNAL_0de0cb2d_4_k_cu_735ee7d5_62614cuda3std3__45__cpo5beginE:
	.zero		1
	.type		_ZN39_INTERNAL_0de0cb2d_4_k_cu_735ee7d5_62614cuda3std3__441_GLOBAL__N__0de0cb2d_4_k_cu_735ee7d5_62616ignoreE,@object
	.size		_ZN39_INTERNAL_0de0cb2d_4_k_cu_735ee7d5_62614cuda3std3__441_GLOBAL__N__0de0cb2d_4_k_cu_735ee7d5_62616ignoreE,(_ZN39_INTERNAL_0de0cb2d_4_k_cu_735ee7d5_62614cute7productE - _ZN39_INTERNAL_0de0cb2d_4_k_cu_735ee7d5_62614cuda3std3__441_GLOBAL__N__0de0cb2d_4_k_cu_735ee7d5_62616ignoreE)
_ZN39_INTERNAL_0de0cb2d_4_k_cu_735ee7d5_62614cuda3std3__441_GLOBAL__N__0de0cb2d_4_k_cu_735ee7d5_62616ignoreE:
	.zero		1
	.type		_ZN39_INTERNAL_0de0cb2d_4_k_cu_735ee7d5_62614cute7productE,@object
	.size		_ZN39_INTERNAL_0de0cb2d_4_k_cu_735ee7d5_62614cute7productE,(_ZN39_INTERNAL_0de0cb2d_4_k_cu_735ee7d5_62614cuda3std3__45__cpo3endE - _ZN39_INTERNAL_0de0cb2d_4_k_cu_735ee7d5_62614cute7productE)
_ZN39_INTERNAL_0de0cb2d_4_k_cu_735ee7d5_62614cute7productE:
	.zero		1
	.type		_ZN39_INTERNAL_0de0cb2d_4_k_cu_735ee7d5_62614cuda3std3__45__cpo3endE,@object
	.size		_ZN39_INTERNAL_0de0cb2d_4_k_cu_735ee7d5_62614cuda3std3__45__cpo3endE,(_ZN39_INTERNAL_0de0cb2d_4_k_cu_735ee7d5_62614cuda3std3__419piecewise_constructE - _ZN39_INTERNAL_0de0cb2d_4_k_cu_735ee7d5_62614cuda3std3__45__cpo3endE)
_ZN39_INTERNAL_0de0cb2d_4_k_cu_735ee7d5_62614cuda3std3__45__cpo3endE:
	.zero		1
	.type		_ZN39_INTERNAL_0de0cb2d_4_k_cu_735ee7d5_62614cuda3std3__419piecewise_constructE,@object
	.size		_ZN39_INTERNAL_0de0cb2d_4_k_cu_735ee7d5_62614cuda3std3__419piecewise_constructE,(_ZN39_INTERNAL_0de0cb2d_4_k_cu_735ee7d5_62614cuda3std3__45__cpo4cendE - _ZN39_INTERNAL_0de0cb2d_4_k_cu_735ee7d5_62614cuda3std3__419piecewise_constructE)
_ZN39_INTERNAL_0de0cb2d_4_k_cu_735ee7d5_62614cuda3std3__419piecewise_constructE:
	.zero		1
	.type		_ZN39_INTERNAL_0de0cb2d_4_k_cu_735ee7d5_62614cuda3std3__45__cpo4cendE,@object
	.size		_ZN39_INTERNAL_0de0cb2d_4_k_cu_735ee7d5_62614cuda3std3__45__cpo4cendE,(_ZN39_INTERNAL_0de0cb2d_4_k_cu_735ee7d5_62614cuda3std6ranges3__45__cpo4swapE - _ZN39_INTERNAL_0de0cb2d_4_k_cu_735ee7d5_62614cuda3std3__45__cpo4cendE)
_ZN39_INTERNAL_0de0cb2d_4_k_cu_735ee7d5_62614cuda3std3__45__cpo4cendE:
	.zero		1
	.type		_ZN39_INTERNAL_0de0cb2d_4_k_cu_735ee7d5_62614cuda3std6ranges3__45__cpo4swapE,@object
	.size		_ZN39_INTERNAL_0de0cb2d_4_k_cu_735ee7d5_62614cuda3std6ranges3__45__cpo4swapE,(.L_8 - _ZN39_INTERNAL_0de0cb2d_4_k_cu_735ee7d5_62614cuda3std6ranges3__45__cpo4swapE)
_ZN39_INTERNAL_0de0cb2d_4_k_cu_735ee7d5_62614cuda3std6ranges3__45__cpo4swapE:
	.zero		1
.L_8:


//--------------------- .nv.constant0._ZN7cutlass13device_kernelINS_4gemm6kernel13GemmUniversalIN4cute5tupleIJiiiiEEENS1_10collective13CollectiveMmaINS1_34MainloopSm90TmaGmmaWarpSpecializedILi4ENS5_IJNS4_1CILi1EEESB_SB_EEENS1_35KernelTmaWarpSpecializedCooperativeEEENS5_IJNSA_ILi192EEENSA_ILi8EEENSA_ILi128EEEEEENS_10bfloat16_tENS5_IJlSB_lEEESJ_SK_NS4_8TiledMMAINS4_8MMA_AtomIJNS4_4SM904GMMA26MMA_64x8x16_F32BF16BF16_SSILNSO_5MajorE0ELSQ_0ELNSO_7ScaleInE1ELSR_1EEEEEENS4_6LayoutINS5_IJNSA_ILi2EEESB_SB_EEENS5_IJSB_NSA_ILi0EEESX_EEEEENS5_IJNS4_10UnderscoreES10_S10_EEEEENS4_13SM90_TMA_LOADENS4_14ComposedLayoutINS4_7SwizzleILi3ELi4ELi3EEENS4_18smem_ptr_flag_bitsILi16EEENSU_INS5_IJSG_NSA_ILi64EEEEEENS5_IJS19_SB_EEEEEEEvNS4_8identityES13_S1D_vS1E_EENS_8epilogue10collective6detail29Sm90TmaWarpSpecializedAdapterINS1H_15DefaultEpilogueISJ_SK_SK_NS1G_6thread17LinearCombinationISJ_Li1EffLNS1L_9ScaleType4KindE0ELNS_15FloatRoundStyleE2ESJ_EENS1_15EpilogueDefaultEEEEEvvEEEEvNT_6ParamsE --------------------------
	.section	.nv.constant0._ZN7cutlass13device_kernelINS_4gemm6kernel13GemmUniversalIN4cute5tupleIJiiiiEEENS1_10collective13CollectiveMmaINS1_34MainloopSm90TmaGmmaWarpSpecializedILi4ENS5_IJNS4_1CILi1EEESB_SB_EEENS1_35KernelTmaWarpSpecializedCooperativeEEENS5_IJNSA_ILi192EEENSA_ILi8EEENSA_ILi128EEEEEENS_10bfloat16_tENS5_IJlSB_lEEESJ_SK_NS4_8TiledMMAINS4_8MMA_AtomIJNS4_4SM904GMMA26MMA_64x8x16_F32BF16BF16_SSILNSO_5MajorE0ELSQ_0ELNSO_7ScaleInE1ELSR_1EEEEEENS4_6LayoutINS5_IJNSA_ILi2EEESB_SB_EEENS5_IJSB_NSA_ILi0EEESX_EEEEENS5_IJNS4_10UnderscoreES10_S10_EEEEENS4_13SM90_TMA_LOADENS4_14ComposedLayoutINS4_7SwizzleILi3ELi4ELi3EEENS4_18smem_ptr_flag_bitsILi16EEENSU_INS5_IJSG_NSA_ILi64EEEEEENS5_IJS19_SB_EEEEEEEvNS4_8identityES13_S1D_vS1E_EENS_8epilogue10collective6detail29Sm90TmaWarpSpecializedAdapterINS1H_15DefaultEpilogueISJ_SK_SK_NS1G_6thread17LinearCombinationISJ_Li1EffLNS1L_9ScaleType4KindE0ELNS_15FloatRoundStyleE2ESJ_EENS1_15EpilogueDefaultEEEEEvvEEEEvNT_6ParamsE,"a",@progbits
	.sectionflags	@""
	.align	4
.nv.constant0._ZN7cutlass13device_kernelINS_4gemm6kernel13GemmUniversalIN4cute5tupleIJiiiiEEENS1_10collective13CollectiveMmaINS1_34MainloopSm90TmaGmmaWarpSpecializedILi4ENS5_IJNS4_1CILi1EEESB_SB_EEENS1_35KernelTmaWarpSpecializedCooperativeEEENS5_IJNSA_ILi192EEENSA_ILi8EEENSA_ILi128EEEEEENS_10bfloat16_tENS5_IJlSB_lEEESJ_SK_NS4_8TiledMMAINS4_8MMA_AtomIJNS4_4SM904GMMA26MMA_64x8x16_F32BF16BF16_SSILNSO_5MajorE0ELSQ_0ELNSO_7ScaleInE1ELSR_1EEEEEENS4_6LayoutINS5_IJNSA_ILi2EEESB_SB_EEENS5_IJSB_NSA_ILi0EEESX_EEEEENS5_IJNS4_10UnderscoreES10_S10_EEEEENS4_13SM90_TMA_LOADENS4_14ComposedLayoutINS4_7SwizzleILi3ELi4ELi3EEENS4_18smem_ptr_flag_bitsILi16EEENSU_INS5_IJSG_NSA_ILi64EEEEEENS5_IJS19_SB_EEEEEEEvNS4_8identityES13_S1D_vS1E_EENS_8epilogue10collective6detail29Sm90TmaWarpSpecializedAdapterINS1H_15DefaultEpilogueISJ_SK_SK_NS1G_6thread17LinearCombinationISJ_Li1EffLNS1L_9ScaleType4KindE0ELNS_15FloatRoundStyleE2ESJ_EENS1_15EpilogueDefaultEEEEEvvEEEEvNT_6ParamsE:
	.zero		1664


//--------------------- SYMBOLS --------------------------

	.type		.nv.reservedSmem.offset0,@object
	.size		.nv.reservedSmem.offset0,0x4
	.type		__assertfail,@function
